	.target	sm_90a

	.elftype	@"ET_EXEC"


//--------------------- .note.nv.tkinfo           --------------------------
	.section	.note.nv.tkinfo,"",@"SHT_NOTE"
	.sectionflags	@"SHF_NOTE_NV_TKINFO"
	.tkinfo
        /*0018*/ 	.word	0x00000002
        /*0030*/ 	.string	""
        /*0030*/ 	.string	"ptxas"
        /*0030*/ 	.string	"Cuda compilation tools, release 13.0, V13.0.88"
        /*0030*/ 	.string	"Build cuda_13.0.r13.0/compiler.36424714_0"
        /*0030*/ 	.string	"-arch sm_90a -m 64 "



//--------------------- .note.nv.cuinfo           --------------------------
	.section	.note.nv.cuinfo,"",@"SHT_NOTE"
	.sectionflags	@"SHF_NOTE_NV_CUINFO"
        /*0018*/ 	.short	0x0002
        /*001a*/ 	.short	0x005a
        /*001c*/ 	.short	0x0082
	.zero		2


//--------------------- .nv.info                  --------------------------
	.section	.nv.info,"",@"SHT_CUDA_INFO"
	.align	4


	//----- nvinfo : EIATTR_REGCOUNT
	.align		4
        /*0000*/ 	.byte	0x04, 0x2f
        /*0002*/ 	.short	(.L_15 - .L_14)
	.align		4
.L_14:
        /*0004*/ 	.word	index@(_ZN7cutlass13device_kernelINS_4gemm6kernel13GemmUniversalIN4cute5tupleIJiiiiEEENS1_10collective13CollectiveMmaINS1_34MainloopSm90TmaGmmaWarpSpecializedILi7ENS5_IJNS4_1CILi1EEESB_SB_EEENS1_32KernelTmaWarpSpecializedPingpongEEENS5_IJNSA_ILi64EEENSA_ILi256EEENSA_ILi32EEEEEENS_10tfloat32_tENS5_IJlSB_lEEESJ_SK_NS4_8TiledMMAINS4_8MMA_AtomIJNS4_4SM904GMMA30MMA_64x256x8_F32TF32TF32_SS_TNILNSO_7ScaleInE1ELSQ_1EEEEEENS4_6LayoutISC_NS5_IJNSA_ILi0EEESU_SU_EEEEENS5_IJNS4_10UnderscoreESX_SX_EEEEENS4_13SM90_TMA_LOADENS4_14ComposedLayoutINS4_7SwizzleILi3ELi4ELi3EEENS4_18smem_ptr_flag_bitsILi32EEENST_INS5_IJNSA_ILi8EEESH_EEENS5_IJSH_SB_EEEEEEEvNS4_8identityES10_S1A_vS1B_EENS_8epilogue10collective6detail29Sm90TmaWarpSpecializedAdapterINS1E_15DefaultEpilogueISJ_SK_SK_NS1D_6thread17LinearCombinationISJ_Li1EffLNS1I_9ScaleType4KindE0ELNS_15FloatRoundStyleE2ESJ_EENS1_15EpilogueDefaultEEEEEvvEEEEvNT_6ParamsE)
        /*0008*/ 	.word	0x000000a8


	//----- nvinfo : EIATTR_FRAME_SIZE
	.align		4
.L_15:
        /*000c*/ 	.byte	0x04, 0x11
        /*000e*/ 	.short	(.L_17 - .L_16)
	.align		4
.L_16:
        /*0010*/ 	.word	index@(_ZN7cutlass13device_kernelINS_4gemm6kernel13GemmUniversalIN4cute5tupleIJiiiiEEENS1_10collective13CollectiveMmaINS1_34MainloopSm90TmaGmmaWarpSpecializedILi7ENS5_IJNS4_1CILi1EEESB_SB_EEENS1_32KernelTmaWarpSpecializedPingpongEEENS5_IJNSA_ILi64EEENSA_ILi256EEENSA_ILi32EEEEEENS_10tfloat32_tENS5_IJlSB_lEEESJ_SK_NS4_8TiledMMAINS4_8MMA_AtomIJNS4_4SM904GMMA30MMA_64x256x8_F32TF32TF32_SS_TNILNSO_7ScaleInE1ELSQ_1EEEEEENS4_6LayoutISC_NS5_IJNSA_ILi0EEESU_SU_EEEEENS5_IJNS4_10UnderscoreESX_SX_EEEEENS4_13SM90_TMA_LOADENS4_14ComposedLayoutINS4_7SwizzleILi3ELi4ELi3EEENS4_18smem_ptr_flag_bitsILi32EEENST_INS5_IJNSA_ILi8EEESH_EEENS5_IJSH_SB_EEEEEEEvNS4_8identityES10_S1A_vS1B_EENS_8epilogue10collective6detail29Sm90TmaWarpSpecializedAdapterINS1E_15DefaultEpilogueISJ_SK_SK_NS1D_6thread17LinearCombinationISJ_Li1EffLNS1I_9ScaleType4KindE0ELNS_15FloatRoundStyleE2ESJ_EENS1_15EpilogueDefaultEEEEEvvEEEEvNT_6ParamsE)
        /*0014*/ 	.word	0x00000008


	//----- nvinfo : EIATTR_MIN_STACK_SIZE
	.align		4
.L_17:
        /*0018*/ 	.byte	0x04, 0x12
        /*001a*/ 	.short	(.L_19 - .L_18)
	.align		4
.L_18:
        /*001c*/ 	.word	index@(_ZN7cutlass13device_kernelINS_4gemm6kernel13GemmUniversalIN4cute5tupleIJiiiiEEENS1_10collective13CollectiveMmaINS1_34MainloopSm90TmaGmmaWarpSpecializedILi7ENS5_IJNS4_1CILi1EEESB_SB_EEENS1_32KernelTmaWarpSpecializedPingpongEEENS5_IJNSA_ILi64EEENSA_ILi256EEENSA_ILi32EEEEEENS_10tfloat32_tENS5_IJlSB_lEEESJ_SK_NS4_8TiledMMAINS4_8MMA_AtomIJNS4_4SM904GMMA30MMA_64x256x8_F32TF32TF32_SS_TNILNSO_7ScaleInE1ELSQ_1EEEEEENS4_6LayoutISC_NS5_IJNSA_ILi0EEESU_SU_EEEEENS5_IJNS4_10UnderscoreESX_SX_EEEEENS4_13SM90_TMA_LOADENS4_14ComposedLayoutINS4_7SwizzleILi3ELi4ELi3EEENS4_18smem_ptr_flag_bitsILi32EEENST_INS5_IJNSA_ILi8EEESH_EEENS5_IJSH_SB_EEEEEEEvNS4_8identityES10_S1A_vS1B_EENS_8epilogue10collective6detail29Sm90TmaWarpSpecializedAdapterINS1E_15DefaultEpilogueISJ_SK_SK_NS1D_6thread17LinearCombinationISJ_Li1EffLNS1I_9ScaleType4KindE0ELNS_15FloatRoundStyleE2ESJ_EENS1_15EpilogueDefaultEEEEEvvEEEEvNT_6ParamsE)
        /*0020*/ 	.word	0x00000008
.L_19:


//--------------------- .nv.compat                --------------------------
	.section	.nv.compat,"",@"SHT_CUDA_COMPAT_INFO"
	.align	4
        /*0000*/ 	.byte	0x02, 0x09, 0x01, 0x00, 0x02, 0x02, 0x04, 0x00, 0x02, 0x05, 0x05, 0x00, 0x03, 0x07, 0x01, 0x01
        /*0010*/ 	.byte	0x02, 0x03, 0x01, 0x00, 0x02, 0x06, 0x01, 0x00, 0x04, 0x0b, 0x08, 0x00, 0x00, 0x00, 0x00, 0x00
        /*0020*/ 	.byte	0x00, 0x00, 0x00, 0x00


//--------------------- .nv.info._ZN7cutlass13device_kernelINS_4gemm6kernel13GemmUniversalIN4cute5tupleIJiiiiEEENS1_10collective13CollectiveMmaINS1_34MainloopSm90TmaGmmaWarpSpecializedILi7ENS5_IJNS4_1CILi1EEESB_SB_EEENS1_32KernelTmaWarpSpecializedPingpongEEENS5_IJNSA_ILi64EEENSA_ILi256EEENSA_ILi32EEEEEENS_10tfloat32_tENS5_IJlSB_lEEESJ_SK_NS4_8TiledMMAINS4_8MMA_AtomIJNS4_4SM904GMMA30MMA_64x256x8_F32TF32TF32_SS_TNILNSO_7ScaleInE1ELSQ_1EEEEEENS4_6LayoutISC_NS5_IJNSA_ILi0EEESU_SU_EEEEENS5_IJNS4_10UnderscoreESX_SX_EEEEENS4_13SM90_TMA_LOADENS4_14ComposedLayoutINS4_7SwizzleILi3ELi4ELi3EEENS4_18smem_ptr_flag_bitsILi32EEENST_INS5_IJNSA_ILi8EEESH_EEENS5_IJSH_SB_EEEEEEEvNS4_8identityES10_S1A_vS1B_EENS_8epilogue10collective6detail29Sm90TmaWarpSpecializedAdapterINS1E_15DefaultEpilogueISJ_SK_SK_NS1D_6thread17LinearCombinationISJ_Li1EffLNS1I_9ScaleType4KindE0ELNS_15FloatRoundStyleE2ESJ_EENS1_15EpilogueDefaultEEEEEvvEEEEvNT_6ParamsE --------------------------
	.section	.nv.info._ZN7cutlass13device_kernelINS_4gemm6kernel13GemmUniversalIN4cute5tupleIJiiiiEEENS1_10collective13CollectiveMmaINS1_34MainloopSm90TmaGmmaWarpSpecializedILi7ENS5_IJNS4_1CILi1EEESB_SB_EEENS1_32KernelTmaWarpSpecializedPingpongEEENS5_IJNSA_ILi64EEENSA_ILi256EEENSA_ILi32EEEEEENS_10tfloat32_tENS5_IJlSB_lEEESJ_SK_NS4_8TiledMMAINS4_8MMA_AtomIJNS4_4SM904GMMA30MMA_64x256x8_F32TF32TF32_SS_TNILNSO_7ScaleInE1ELSQ_1EEEEEENS4_6LayoutISC_NS5_IJNSA_ILi0EEESU_SU_EEEEENS5_IJNS4_10UnderscoreESX_SX_EEEEENS4_13SM90_TMA_LOADENS4_14ComposedLayoutINS4_7SwizzleILi3ELi4ELi3EEENS4_18smem_ptr_flag_bitsILi32EEENST_INS5_IJNSA_ILi8EEESH_EEENS5_IJSH_SB_EEEEEEEvNS4_8identityES10_S1A_vS1B_EENS_8epilogue10collective6detail29Sm90TmaWarpSpecializedAdapterINS1E_15DefaultEpilogueISJ_SK_SK_NS1D_6thread17LinearCombinationISJ_Li1EffLNS1I_9ScaleType4KindE0ELNS_15FloatRoundStyleE2ESJ_EENS1_15EpilogueDefaultEEEEEvvEEEEvNT_6ParamsE,"",@"SHT_CUDA_INFO"
	.sectionflags	@""
	.align	4


	//----- nvinfo : EIATTR_CUDA_API_VERSION
	.align		4
        /*0000*/ 	.byte	0x04, 0x37
        /*0002*/ 	.short	(.L_21 - .L_20)
.L_20:
        /*0004*/ 	.word	0x00000082


	//----- nvinfo : EIATTR_KPARAM_INFO
	.align		4
.L_21:
        /*0008*/ 	.byte	0x04, 0x17
        /*000a*/ 	.short	(.L_23 - .L_22)
.L_22:
        /*000c*/ 	.word	0x00000000
        /*0010*/ 	.short	0x0000
        /*0012*/ 	.short	0x0070
        /*0014*/ 	.byte	0x00, 0xf0, 0x01, 0x10


	//----- nvinfo : EIATTR_SPARSE_MMA_MASK
	.align		4
.L_23:
        /*0018*/ 	.byte	0x03, 0x50
        /*001a*/ 	.short	0x0000


	//----- nvinfo : EIATTR_MAXREG_COUNT
	.align		4
        /*001c*/ 	.byte	0x03, 0x1b
        /*001e*/ 	.short	0x00a8


	//----- nvinfo : EIATTR_NUM_BARRIERS
	.align		4
        /*0020*/ 	.byte	0x02, 0x4c
        /*0022*/ 	.byte	0x01
	.zero		1


	//----- nvinfo : EIATTR_EXTERNS
	.align		4
        /*0024*/ 	.byte	0x04, 0x0f
        /*0026*/ 	.short	(.L_25 - .L_24)


	//   ....[0]....
	.align		4
.L_24:
        /*0028*/ 	.word	index@(__assertfail)


	//----- nvinfo : EIATTR_ANNOTATIONS
	.align		4
.L_25:
        /*002c*/ 	.byte	0x04, 0x55
        /*002e*/ 	.short	(.L_27 - .L_26)


	//   ....[0]....
.L_26:
        /*0030*/ 	.word	0x00000001
        /*0034*/ 	.byte	0x30, 0x0b, 0x00, 0x00, 0x01, 0x00, 0x00, 0x00, 0x50, 0x9d, 0x00, 0x00, 0x01, 0x00, 0x00, 0x00
        /*0044*/ 	.byte	0x60, 0xa9, 0x00, 0x00


	//----- nvinfo : EIATTR_MERCURY_ISA_VERSION
	.align		4
.L_27:
        /*0048*/ 	.byte	0x03, 0x5f
        /*004a*/ 	.short	0x0101


	//----- nvinfo : EIATTR_INT_WARP_WIDE_INSTR_OFFSETS
	.align		4
        /*004c*/ 	.byte	0x04, 0x31
        /*004e*/ 	.short	(.L_29 - .L_28)


	//   ....[0]....
.L_28:
        /*0050*/ 	.word	0x00000440


	//   ....[1]....
        /*0054*/ 	.word	0x00000460


	//   ....[2]....
        /*0058*/ 	.word	0x000004e0


	//   ....[3]....
        /*005c*/ 	.word	0x000004f0


	//   ....[4]....
        /*0060*/ 	.word	0x00000500


	//   ....[5]....
        /*0064*/ 	.word	0x00000520


	//   ....[6]....
        /*0068*/ 	.word	0x000005b0


	//   ....[7]....
        /*006c*/ 	.word	0x000005d0


	//----- nvinfo : EIATTR_COOP_GROUP_MASK_REGIDS
	.align		4
.L_29:
        /*0070*/ 	.byte	0x04, 0x29
        /*0072*/ 	.short	(.L_31 - .L_30)


	//   ....[0]....
.L_30:
        /*0074*/ 	.word	0xffffffff


	//   ....[1]....
        /*0078*/ 	.word	0xffffffff


	//   ....[2]....
        /*007c*/ 	.word	0xffffffff


	//   ....[3]....
        /*0080*/ 	.word	0xffffffff


	//   ....[4]....
        /*0084*/ 	.word	0xffffffff


	//   ....[5]....
        /*0088*/ 	.word	0xffffffff


	//----- nvinfo : EIATTR_COOP_GROUP_INSTR_OFFSETS
	.align		4
.L_31:
        /*008c*/ 	.byte	0x04, 0x28
        /*008e*/ 	.short	(.L_33 - .L_32)


	//   ....[0]....
.L_32:
        /*0090*/ 	.word	0x00000070


	//   ....[1]....
        /*0094*/ 	.word	0x00000080


	//   ....[2]....
        /*0098*/ 	.word	0x00000140


	//   ....[3]....
        /*009c*/ 	.word	0x00000330


	//   ....[4]....
        /*00a0*/ 	.word	0x00000370


	//   ....[5]....
        /*00a4*/ 	.word	0x000003c0


	//----- nvinfo : EIATTR_REG_RECONFIG
	.align		4
.L_33:
        /*00a8*/ 	.byte	0x01, 0x54
	.zero		2


	//----- nvinfo : EIATTR_SYSCALL_OFFSETS
	.align		4
        /*00ac*/ 	.byte	0x04, 0x46
        /*00ae*/ 	.short	(.L_35 - .L_34)


	//   ....[0]....
.L_34:
        /*00b0*/ 	.word	0x00001600


	//----- nvinfo : EIATTR_MBARRIER_INSTR_OFFSETS
	.align		4
.L_35:
        /*00b4*/ 	.byte	0x04, 0x39
        /*00b6*/ 	.short	(.L_37 - .L_36)


	//   ....[0]....
.L_36:
        /*00b8*/ 	.word	0x00000240
        /*00bc*/ 	.word	0x000000ff
        /*00c0*/ 	.word	0x00000000
        /*00c4*/ 	.short	0x0100
        /*00c6*/ 	.byte	0x08
	.zero		1


	//   ....[1]....
        /*00c8*/ 	.word	0x00000250
        /*00cc*/ 	.word	0x000000ff
        /*00d0*/ 	.word	0x00000038
        /*00d4*/ 	.short	0x0100
        /*00d6*/ 	.byte	0x08
	.zero		1


	//   ....[2]....
        /*00d8*/ 	.word	0x00000260
        /*00dc*/ 	.word	0x000000ff
        /*00e0*/ 	.word	0x00000008
        /*00e4*/ 	.short	0x0100
        /*00e6*/ 	.byte	0x08
	.zero		1


	//   ....[3]....
        /*00e8*/ 	.word	0x00000270
        /*00ec*/ 	.word	0x000000ff
        /*00f0*/ 	.word	0x00000040
        /*00f4*/ 	.short	0x0100
        /*00f6*/ 	.byte	0x08
	.zero		1


	//   ....[4]....
        /*00f8*/ 	.word	0x00000280
        /*00fc*/ 	.word	0x000000ff
        /*0100*/ 	.word	0x00000010
        /*0104*/ 	.short	0x0100
        /*0106*/ 	.byte	0x08
	.zero		1


	//   ....[5]....
        /*0108*/ 	.word	0x00000290
        /*010c*/ 	.word	0x000000ff
        /*0110*/ 	.word	0x00000048
        /*0114*/ 	.short	0x0100
        /*0116*/ 	.byte	0x08
	.zero		1


	//   ....[6]....
        /*0118*/ 	.word	0x000002a0
        /*011c*/ 	.word	0x000000ff
        /*0120*/ 	.word	0x00000018
        /*0124*/ 	.short	0x0100
        /*0126*/ 	.byte	0x08
	.zero		1


	//   ....[7]....
        /*0128*/ 	.word	0x000002b0
        /*012c*/ 	.word	0x000000ff
        /*0130*/ 	.word	0x00000050
        /*0134*/ 	.short	0x0100
        /*0136*/ 	.byte	0x08
	.zero		1


	//   ....[8]....
        /*0138*/ 	.word	0x000002c0
        /*013c*/ 	.word	0x000000ff
        /*0140*/ 	.word	0x00000020
        /*0144*/ 	.short	0x0100
        /*0146*/ 	.byte	0x08
	.zero		1


	//   ....[9]....
        /*0148*/ 	.word	0x000002d0
        /*014c*/ 	.word	0x000000ff
        /*0150*/ 	.word	0x00000058
        /*0154*/ 	.short	0x0100
        /*0156*/ 	.byte	0x08
	.zero		1


	//   ....[10]....
        /*0158*/ 	.word	0x000002e0
        /*015c*/ 	.word	0x000000ff
        /*0160*/ 	.word	0x00000028
        /*0164*/ 	.short	0x0100
        /*0166*/ 	.byte	0x08
	.zero		1


	//   ....[11]....
        /*0168*/ 	.word	0x000002f0
        /*016c*/ 	.word	0x000000ff
        /*0170*/ 	.word	0x00000060
        /*0174*/ 	.short	0x0100
        /*0176*/ 	.byte	0x08
	.zero		1


	//   ....[12]....
        /*0178*/ 	.word	0x00000300
        /*017c*/ 	.word	0x000000ff
        /*0180*/ 	.word	0x00000030
        /*0184*/ 	.short	0x0100
        /*0186*/ 	.byte	0x08
	.zero		1


	//   ....[13]....
        /*0188*/ 	.word	0x00000310
        /*018c*/ 	.word	0x000000ff
        /*0190*/ 	.word	0x00000068
        /*0194*/ 	.short	0x0100
        /*0196*/ 	.byte	0x08
	.zero		1


	//   ....[14]....
        /*0198*/ 	.word	0x00000610
        /*019c*/ 	.word	0x000000ff
        /*01a0*/ 	.word	0x000000a0
        /*01a4*/ 	.short	0x0100
        /*01a6*/ 	.byte	0x08
	.zero		1


	//   ....[15]....
        /*01a8*/ 	.word	0x00000680
        /*01ac*/ 	.word	0x000000ff
        /*01b0*/ 	.word	0x000000a8
        /*01b4*/ 	.short	0x0100
        /*01b6*/ 	.byte	0x08
	.zero		1


	//   ....[16]....
        /*01b8*/ 	.word	0x000006a0
        /*01bc*/ 	.word	0x000000ff
        /*01c0*/ 	.word	0x00000080
        /*01c4*/ 	.short	0x0100
        /*01c6*/ 	.byte	0x09
	.zero		1


	//   ....[17]....
        /*01c8*/ 	.word	0x000006b0
        /*01cc*/ 	.word	0x000000ff
        /*01d0*/ 	.word	0x00000088
        /*01d4*/ 	.short	0x0100
        /*01d6*/ 	.byte	0x09
	.zero		1


	//   ....[18]....
        /*01d8*/ 	.word	0x000006c0
        /*01dc*/ 	.word	0x000000ff
        /*01e0*/ 	.word	0x00000090
        /*01e4*/ 	.short	0x0100
        /*01e6*/ 	.byte	0x09
	.zero		1


	//   ....[19]....
        /*01e8*/ 	.word	0x000006d0
        /*01ec*/ 	.word	0x000000ff
        /*01f0*/ 	.word	0x00000098
        /*01f4*/ 	.short	0x0100
        /*01f6*/ 	.byte	0x09
	.zero		1


	//   ....[20]....
        /*01f8*/ 	.word	0x000014e0
        /*01fc*/ 	.word	0x0000009d
        /*0200*/ 	.word	0x00000000
        /*0204*/ 	.short	0x010a
        /*0206*/ 	.byte	0x2a
	.zero		1


	//   ....[21]....
        /*0208*/ 	.word	0x00001680
        /*020c*/ 	.word	0x00000003
        /*0210*/ 	.word	0x00000000
        /*0214*/ 	.short	0x010a
        /*0216*/ 	.byte	0x3f
	.zero		1


	//   ....[22]....
        /*0218*/ 	.word	0x000016e0
        /*021c*/ 	.word	0x00000003
        /*0220*/ 	.word	0x00000000
        /*0224*/ 	.short	0x010a
        /*0226*/ 	.byte	0x3f
	.zero		1


	//   ....[23]....
        /*0228*/ 	.word	0x00001a70
        /*022c*/ 	.word	0x000000ff
        /*0230*/ 	.word	0x00000000
        /*0234*/ 	.short	0x010a
        /*0236*/ 	.byte	0x04
	.zero		1


	//   ....[24]....
        /*0238*/ 	.word	0x00001ab0
        /*023c*/ 	.word	0x000000ff
        /*0240*/ 	.word	0x00000000
        /*0244*/ 	.short	0x010a
        /*0246*/ 	.byte	0x04
	.zero		1


	//   ....[25]....
        /*0248*/ 	.word	0x00001d40
        /*024c*/ 	.word	0x000000ff
        /*0250*/ 	.word	0x00000000
        /*0254*/ 	.short	0x0101
        /*0256*/ 	.byte	0x04
	.zero		1


	//   ....[26]....
        /*0258*/ 	.word	0x00001e30
        /*025c*/ 	.word	0x0000009e
        /*0260*/ 	.word	0x00000000
        /*0264*/ 	.short	0x0101
        /*0266*/ 	.byte	0x2d
	.zero		1


	//   ....[27]....
        /*0268*/ 	.word	0x00001f20
        /*026c*/ 	.word	0x000000ff
        /*0270*/ 	.word	0x00000000
        /*0274*/ 	.short	0x0101
        /*0276*/ 	.byte	0x04
	.zero		1


	//   ....[28]....
        /*0278*/ 	.word	0x00001fd0
        /*027c*/ 	.word	0x0000009d
        /*0280*/ 	.word	0x00000010
        /*0284*/ 	.short	0x010a
        /*0286*/ 	.byte	0x2a
	.zero		1


	//   ....[29]....
        /*0288*/ 	.word	0x00009d70
        /*028c*/ 	.word	0x000000a0
        /*0290*/ 	.word	0x00000000
        /*0294*/ 	.short	0x0101
        /*0296*/ 	.byte	0x2d
	.zero		1


	//   ....[30]....
        /*0298*/ 	.word	0x0000a6d0
        /*029c*/ 	.word	0x0000000a
        /*02a0*/ 	.word	0x00000038
        /*02a4*/ 	.short	0x010a
        /*02a6*/ 	.byte	0x3f
	.zero		1


	//   ....[31]....
        /*02a8*/ 	.word	0x0000aac0
        /*02ac*/ 	.word	0x00000008
        /*02b0*/ 	.word	0x000000a8
        /*02b4*/ 	.short	0x0101
        /*02b6*/ 	.byte	0x3f
	.zero		1


	//   ....[32]....
        /*02b8*/ 	.word	0x0000b210
        /*02bc*/ 	.word	0x00000009
        /*02c0*/ 	.word	0x00000000
        /*02c4*/ 	.short	0x010a
        /*02c6*/ 	.byte	0x3f
	.zero		1


	//   ....[33]....
        /*02c8*/ 	.word	0x0000b290
        /*02cc*/ 	.word	0x00000008
        /*02d0*/ 	.word	0x00000000
        /*02d4*/ 	.short	0x010a
        /*02d6*/ 	.byte	0x3f
	.zero		1


	//   ....[34]....
        /*02d8*/ 	.word	0x0000b320
        /*02dc*/ 	.word	0x00000009
        /*02e0*/ 	.word	0x00000000
        /*02e4*/ 	.short	0x010a
        /*02e6*/ 	.byte	0x3f
	.zero		1


	//   ....[35]....
        /*02e8*/ 	.word	0x0000b3b0
        /*02ec*/ 	.word	0x00000008
        /*02f0*/ 	.word	0x00000000
        /*02f4*/ 	.short	0x010a
        /*02f6*/ 	.byte	0x3f
	.zero		1


	//   ....[36]....
        /*02f8*/ 	.word	0x0000b440
        /*02fc*/ 	.word	0x00000009
        /*0300*/ 	.word	0x00000000
        /*0304*/ 	.short	0x010a
        /*0306*/ 	.byte	0x3f
	.zero		1


	//   ....[37]....
        /*0308*/ 	.word	0x0000b4d0
        /*030c*/ 	.word	0x00000006
        /*0310*/ 	.word	0x00000000
        /*0314*/ 	.short	0x010a
        /*0316*/ 	.byte	0x3f
	.zero		1


	//   ....[38]....
        /*0318*/ 	.word	0x0000b560
        /*031c*/ 	.word	0x00000003
        /*0320*/ 	.word	0x00000000
        /*0324*/ 	.short	0x010a
        /*0326*/ 	.byte	0x3f
	.zero		1


	//   ....[39]....
        /*0328*/ 	.word	0x0000b5c0
        /*032c*/ 	.word	0x0000009f
        /*0330*/ 	.word	0x00000000
        /*0334*/ 	.short	0x010a
        /*0336*/ 	.byte	0x3f
	.zero		1


	//   ....[40]....
        /*0338*/ 	.word	0x0000b610
        /*033c*/ 	.word	0x00000003
        /*0340*/ 	.word	0x00000000
        /*0344*/ 	.short	0x010a
        /*0346*/ 	.byte	0x3f
	.zero		1


	//   ....[41]....
        /*0348*/ 	.word	0x0000b670
        /*034c*/ 	.word	0x00000004
        /*0350*/ 	.word	0x00000000
        /*0354*/ 	.short	0x010a
        /*0356*/ 	.byte	0x3f
	.zero		1


	//   ....[42]....
        /*0358*/ 	.word	0x0000b6c0
        /*035c*/ 	.word	0x0000009f
        /*0360*/ 	.word	0x00000010
        /*0364*/ 	.short	0x010a
        /*0366*/ 	.byte	0x3f
	.zero		1


	//   ....[43]....
        /*0368*/ 	.word	0x0000b790
        /*036c*/ 	.word	0x0000000a
        /*0370*/ 	.word	0x00000038
        /*0374*/ 	.short	0x010a
        /*0376*/ 	.byte	0x3f
	.zero		1


	//   ....[44]....
        /*0378*/ 	.word	0x0000b860
        /*037c*/ 	.word	0x00000009
        /*0380*/ 	.word	0x00000000
        /*0384*/ 	.short	0x010a
        /*0386*/ 	.byte	0x3f
	.zero		1


	//   ....[45]....
        /*0388*/ 	.word	0x0000b8b0
        /*038c*/ 	.word	0x00000008
        /*0390*/ 	.word	0x00000000
        /*0394*/ 	.short	0x010a
        /*0396*/ 	.byte	0x3f
	.zero		1


	//   ....[46]....
        /*0398*/ 	.word	0x0000b900
        /*039c*/ 	.word	0x00000009
        /*03a0*/ 	.word	0x00000000
        /*03a4*/ 	.short	0x010a
        /*03a6*/ 	.byte	0x3f
	.zero		1


	//   ....[47]....
        /*03a8*/ 	.word	0x0000b950
        /*03ac*/ 	.word	0x00000008
        /*03b0*/ 	.word	0x00000000
        /*03b4*/ 	.short	0x010a
        /*03b6*/ 	.byte	0x3f
	.zero		1


	//   ....[48]....
        /*03b8*/ 	.word	0x0000b9a0
        /*03bc*/ 	.word	0x00000009
        /*03c0*/ 	.word	0x00000000
        /*03c4*/ 	.short	0x010a
        /*03c6*/ 	.byte	0x3f
	.zero		1


	//   ....[49]....
        /*03c8*/ 	.word	0x0000b9f0
        /*03cc*/ 	.word	0x00000006
        /*03d0*/ 	.word	0x00000000
        /*03d4*/ 	.short	0x010a
        /*03d6*/ 	.byte	0x3f
	.zero		1


	//----- nvinfo : EIATTR_NUM_MBARRIERS
	.align		4
.L_37:
        /*03d8*/ 	.byte	0x03, 0x38
        /*03da*/ 	.short	0x0014


	//----- nvinfo : EIATTR_EXIT_INSTR_OFFSETS
	.align		4
        /*03dc*/ 	.byte	0x04, 0x1c
        /*03de*/ 	.short	(.L_39 - .L_38)


	//   ....[0]....
.L_38:
        /*03e0*/ 	.word	0x00001200


	//   ....[1]....
        /*03e4*/ 	.word	0x00001260


	//   ....[2]....
        /*03e8*/ 	.word	0x0000a400


	//   ....[3]....
        /*03ec*/ 	.word	0x0000a430


	//   ....[4]....
        /*03f0*/ 	.word	0x0000b5b0


	//----- nvinfo : EIATTR_MAX_THREADS
	.align		4
.L_39:
        /*03f4*/ 	.byte	0x04, 0x05
        /*03f6*/ 	.short	(.L_41 - .L_40)
.L_40:
        /*03f8*/ 	.word	0x00000180
        /*03fc*/ 	.word	0x00000001
        /*0400*/ 	.word	0x00000001


	//----- nvinfo : EIATTR_CRS_STACK_SIZE
	.align		4
.L_41:
        /*0404*/ 	.byte	0x04, 0x1e
        /*0406*/ 	.short	(.L_43 - .L_42)
.L_42:
        /*0408*/ 	.word	0x00000000


	//----- nvinfo : EIATTR_CBANK_PARAM_SIZE
	.align		4
.L_43:
        /*040c*/ 	.byte	0x03, 0x19
        /*040e*/ 	.short	0x0470


	//----- nvinfo : EIATTR_PARAM_CBANK
	.align		4
        /*0410*/ 	.byte	0x04, 0x0a
        /*0412*/ 	.short	(.L_45 - .L_44)
	.align		4
.L_44:
        /*0414*/ 	.word	index@(.nv.constant0._ZN7cutlass13device_kernelINS_4gemm6kernel13GemmUniversalIN4cute5tupleIJiiiiEEENS1_10collective13CollectiveMmaINS1_34MainloopSm90TmaGmmaWarpSpecializedILi7ENS5_IJNS4_1CILi1EEESB_SB_EEENS1_32KernelTmaWarpSpecializedPingpongEEENS5_IJNSA_ILi64EEENSA_ILi256EEENSA_ILi32EEEEEENS_10tfloat32_tENS5_IJlSB_lEEESJ_SK_NS4_8TiledMMAINS4_8MMA_AtomIJNS4_4SM904GMMA30MMA_64x256x8_F32TF32TF32_SS_TNILNSO_7ScaleInE1ELSQ_1EEEEEENS4_6LayoutISC_NS5_IJNSA_ILi0EEESU_SU_EEEEENS5_IJNS4_10UnderscoreESX_SX_EEEEENS4_13SM90_TMA_LOADENS4_14ComposedLayoutINS4_7SwizzleILi3ELi4ELi3EEENS4_18smem_ptr_flag_bitsILi32EEENST_INS5_IJNSA_ILi8EEESH_EEENS5_IJSH_SB_EEEEEEEvNS4_8identityES10_S1A_vS1B_EENS_8epilogue10collective6detail29Sm90TmaWarpSpecializedAdapterINS1E_15DefaultEpilogueISJ_SK_SK_NS1D_6thread17LinearCombinationISJ_Li1EffLNS1I_9ScaleType4KindE0ELNS_15FloatRoundStyleE2ESJ_EENS1_15EpilogueDefaultEEEEEvvEEEEvNT_6ParamsE)
        /*0418*/ 	.short	0x0210
        /*041a*/ 	.short	0x0470


	//----- nvinfo : EIATTR_SW_WAR
	.align		4
.L_45:
        /*041c*/ 	.byte	0x04, 0x36
        /*041e*/ 	.short	(.L_47 - .L_46)
.L_46:
        /*0420*/ 	.word	0x00000008
.L_47:


//--------------------- .nv.callgraph             --------------------------
	.section	.nv.callgraph,"",@"SHT_CUDA_CALLGRAPH"
	.align	4
	.sectionentsize	8
	.align		4
        /*0000*/ 	.word	0x00000000
	.align		4
        /*0004*/ 	.word	0xffffffff
	.align		4
        /*0008*/ 	.word	index@(_ZN7cutlass13device_kernelINS_4gemm6kernel13GemmUniversalIN4cute5tupleIJiiiiEEENS1_10collective13CollectiveMmaINS1_34MainloopSm90TmaGmmaWarpSpecializedILi7ENS5_IJNS4_1CILi1EEESB_SB_EEENS1_32KernelTmaWarpSpecializedPingpongEEENS5_IJNSA_ILi64EEENSA_ILi256EEENSA_ILi32EEEEEENS_10tfloat32_tENS5_IJlSB_lEEESJ_SK_NS4_8TiledMMAINS4_8MMA_AtomIJNS4_4SM904GMMA30MMA_64x256x8_F32TF32TF32_SS_TNILNSO_7ScaleInE1ELSQ_1EEEEEENS4_6LayoutISC_NS5_IJNSA_ILi0EEESU_SU_EEEEENS5_IJNS4_10UnderscoreESX_SX_EEEEENS4_13SM90_TMA_LOADENS4_14ComposedLayoutINS4_7SwizzleILi3ELi4ELi3EEENS4_18smem_ptr_flag_bitsILi32EEENST_INS5_IJNSA_ILi8EEESH_EEENS5_IJSH_SB_EEEEEEEvNS4_8identityES10_S1A_vS1B_EENS_8epilogue10collective6detail29Sm90TmaWarpSpecializedAdapterINS1E_15DefaultEpilogueISJ_SK_SK_NS1D_6thread17LinearCombinationISJ_Li1EffLNS1I_9ScaleType4KindE0ELNS_15FloatRoundStyleE2ESJ_EENS1_15EpilogueDefaultEEEEEvvEEEEvNT_6ParamsE)
	.align		4
        /*000c*/ 	.word	index@(__assertfail)
	.align		4
        /*0010*/ 	.word	0x00000000
	.align		4
        /*0014*/ 	.word	0xfffffffe
	.align		4
        /*0018*/ 	.word	0x00000000
	.align		4
        /*001c*/ 	.word	0xfffffffd
	.align		4
        /*0020*/ 	.word	0x00000000
	.align		4
        /*0024*/ 	.word	0xfffffffc


//--------------------- .nv.constant4             --------------------------
	.section	.nv.constant4,"a",@progbits
	.align	8
	.align		8
.nv.constant4:
        /*0000*/ 	.dword	__assertfail
	.align		8
        /*0008*/ 	.dword	__unnamed_1
	.align		8
        /*0010*/ 	.dword	_ZN40_INTERNAL_d5e9395f_4_k_cu_67a13a95_259134cuda3std3__45__cpo5beginE
	.align		8
        /*0018*/ 	.dword	_ZN40_INTERNAL_d5e9395f_4_k_cu_67a13a95_259134cuda3std3__45__cpo3endE
	.align		8
        /*0020*/ 	.dword	_ZN40_INTERNAL_d5e9395f_4_k_cu_67a13a95_259134cuda3std3__45__cpo6cbeginE
	.align		8
        /*0028*/ 	.dword	_ZN40_INTERNAL_d5e9395f_4_k_cu_67a13a95_259134cuda3std3__45__cpo4cendE
	.align		8
        /*0030*/ 	.dword	_ZN40_INTERNAL_d5e9395f_4_k_cu_67a13a95_259134cuda3std3__442_GLOBAL__N__d5e9395f_4_k_cu_67a13a95_259136ignoreE
	.align		8
        /*0038*/ 	.dword	_ZN40_INTERNAL_d5e9395f_4_k_cu_67a13a95_259134cuda3std3__419piecewise_constructE
	.align		8
        /*0040*/ 	.dword	_ZN40_INTERNAL_d5e9395f_4_k_cu_67a13a95_259134cuda3std3__48in_placeE
	.align		8
        /*0048*/ 	.dword	_ZN40_INTERNAL_d5e9395f_4_k_cu_67a13a95_259134cuda3std6ranges3__45__cpo4swapE
	.align		8
        /*0050*/ 	.dword	_ZN40_INTERNAL_d5e9395f_4_k_cu_67a13a95_259134cuda3std6ranges3__45__cpo9iter_moveE
	.align		8
        /*0058*/ 	.dword	_ZN40_INTERNAL_d5e9395f_4_k_cu_67a13a95_259134cute7productE
	.align		8
        /*0060*/ 	.dword	_ZN40_INTERNAL_d5e9395f_4_k_cu_67a13a95_259134cute1_E
	.align		8
        /*0068*/ 	.dword	$str$22
	.align		8
        /*0070*/ 	.dword	$str$23


//--------------------- .text._ZN7cutlass13device_kernelINS_4gemm6kernel13GemmUniversalIN4cute5tupleIJiiiiEEENS1_10collective13CollectiveMmaINS1_34MainloopSm90TmaGmmaWarpSpecializedILi7ENS5_IJNS4_1CILi1EEESB_SB_EEENS1_32KernelTmaWarpSpecializedPingpongEEENS5_IJNSA_ILi64EEENSA_ILi256EEENSA_ILi32EEEEEENS_10tfloat32_tENS5_IJlSB_lEEESJ_SK_NS4_8TiledMMAINS4_8MMA_AtomIJNS4_4SM904GMMA30MMA_64x256x8_F32TF32TF32_SS_TNILNSO_7ScaleInE1ELSQ_1EEEEEENS4_6LayoutISC_NS5_IJNSA_ILi0EEESU_SU_EEEEENS5_IJNS4_10UnderscoreESX_SX_EEEEENS4_13SM90_TMA_LOADENS4_14ComposedLayoutINS4_7SwizzleILi3ELi4ELi3EEENS4_18smem_ptr_flag_bitsILi32EEENST_INS5_IJNSA_ILi8EEESH_EEENS5_IJSH_SB_EEEEEEEvNS4_8identityES10_S1A_vS1B_EENS_8epilogue10collective6detail29Sm90TmaWarpSpecializedAdapterINS1E_15DefaultEpilogueISJ_SK_SK_NS1D_6thread17LinearCombinationISJ_Li1EffLNS1I_9ScaleType4KindE0ELNS_15FloatRoundStyleE2ESJ_EENS1_15EpilogueDefaultEEEEEvvEEEEvNT_6ParamsE --------------------------
	.section	.text._ZN7cutlass13device_kernelINS_4gemm6kernel13GemmUniversalIN4cute5tupleIJiiiiEEENS1_10collective13CollectiveMmaINS1_34MainloopSm90TmaGmmaWarpSpecializedILi7ENS5_IJNS4_1CILi1EEESB_SB_EEENS1_32KernelTmaWarpSpecializedPingpongEEENS5_IJNSA_ILi64EEENSA_ILi256EEENSA_ILi32EEEEEENS_10tfloat32_tENS5_IJlSB_lEEESJ_SK_NS4_8TiledMMAINS4_8MMA_AtomIJNS4_4SM904GMMA30MMA_64x256x8_F32TF32TF32_SS_TNILNSO_7ScaleInE1ELSQ_1EEEEEENS4_6LayoutISC_NS5_IJNSA_ILi0EEESU_SU_EEEEENS5_IJNS4_10UnderscoreESX_SX_EEEEENS4_13SM90_TMA_LOADENS4_14ComposedLayoutINS4_7SwizzleILi3ELi4ELi3EEENS4_18smem_ptr_flag_bitsILi32EEENST_INS5_IJNSA_ILi8EEESH_EEENS5_IJSH_SB_EEEEEEEvNS4_8identityES10_S1A_vS1B_EENS_8epilogue10collective6detail29Sm90TmaWarpSpecializedAdapterINS1E_15DefaultEpilogueISJ_SK_SK_NS1D_6thread17LinearCombinationISJ_Li1EffLNS1I_9ScaleType4KindE0ELNS_15FloatRoundStyleE2ESJ_EENS1_15EpilogueDefaultEEEEEvvEEEEvNT_6ParamsE,"ax",@progbits
	.align	128
.text._ZN7cutlass13device_kernelINS_4gemm6kernel13GemmUniversalIN4cute5tupleIJiiiiEEENS1_10collective13CollectiveMmaINS1_34MainloopSm90TmaGmmaWarpSpecializedILi7ENS5_IJNS4_1CILi1EEESB_SB_EEENS1_32KernelTmaWarpSpecializedPingpongEEENS5_IJNSA_ILi64EEENSA_ILi256EEENSA_ILi32EEEEEENS_10tfloat32_tENS5_IJlSB_lEEESJ_SK_NS4_8TiledMMAINS4_8MMA_AtomIJNS4_4SM904GMMA30MMA_64x256x8_F32TF32TF32_SS_TNILNSO_7ScaleInE1ELSQ_1EEEEEENS4_6LayoutISC_NS5_IJNSA_ILi0EEESU_SU_EEEEENS5_IJNS4_10UnderscoreESX_SX_EEEEENS4_13SM90_TMA_LOADENS4_14ComposedLayoutINS4_7SwizzleILi3ELi4ELi3EEENS4_18smem_ptr_flag_bitsILi32EEENST_INS5_IJNSA_ILi8EEESH_EEENS5_IJSH_SB_EEEEEEEvNS4_8identityES10_S1A_vS1B_EENS_8epilogue10collective6detail29Sm90TmaWarpSpecializedAdapterINS1E_15DefaultEpilogueISJ_SK_SK_NS1D_6thread17LinearCombinationISJ_Li1EffLNS1I_9ScaleType4KindE0ELNS_15FloatRoundStyleE2ESJ_EENS1_15EpilogueDefaultEEEEEvvEEEEvNT_6ParamsE:
        .type           _ZN7cutlass13device_kernelINS_4gemm6kernel13GemmUniversalIN4cute5tupleIJiiiiEEENS1_10collective13CollectiveMmaINS1_34MainloopSm90TmaGmmaWarpSpecializedILi7ENS5_IJNS4_1CILi1EEESB_SB_EEENS1_32KernelTmaWarpSpecializedPingpongEEENS5_IJNSA_ILi64EEENSA_ILi256EEENSA_ILi32EEEEEENS_10tfloat32_tENS5_IJlSB_lEEESJ_SK_NS4_8TiledMMAINS4_8MMA_AtomIJNS4_4SM904GMMA30MMA_64x256x8_F32TF32TF32_SS_TNILNSO_7ScaleInE1ELSQ_1EEEEEENS4_6LayoutISC_NS5_IJNSA_ILi0EEESU_SU_EEEEENS5_IJNS4_10UnderscoreESX_SX_EEEEENS4_13SM90_TMA_LOADENS4_14ComposedLayoutINS4_7SwizzleILi3ELi4ELi3EEENS4_18smem_ptr_flag_bitsILi32EEENST_INS5_IJNSA_ILi8EEESH_EEENS5_IJSH_SB_EEEEEEEvNS4_8identityES10_S1A_vS1B_EENS_8epilogue10collective6detail29Sm90TmaWarpSpecializedAdapterINS1E_15DefaultEpilogueISJ_SK_SK_NS1D_6thread17LinearCombinationISJ_Li1EffLNS1I_9ScaleType4KindE0ELNS_15FloatRoundStyleE2ESJ_EENS1_15EpilogueDefaultEEEEEvvEEEEvNT_6ParamsE,@function
        .size           _ZN7cutlass13device_kernelINS_4gemm6kernel13GemmUniversalIN4cute5tupleIJiiiiEEENS1_10collective13CollectiveMmaINS1_34MainloopSm90TmaGmmaWarpSpecializedILi7ENS5_IJNS4_1CILi1EEESB_SB_EEENS1_32KernelTmaWarpSpecializedPingpongEEENS5_IJNSA_ILi64EEENSA_ILi256EEENSA_ILi32EEEEEENS_10tfloat32_tENS5_IJlSB_lEEESJ_SK_NS4_8TiledMMAINS4_8MMA_AtomIJNS4_4SM904GMMA30MMA_64x256x8_F32TF32TF32_SS_TNILNSO_7ScaleInE1ELSQ_1EEEEEENS4_6LayoutISC_NS5_IJNSA_ILi0EEESU_SU_EEEEENS5_IJNS4_10UnderscoreESX_SX_EEEEENS4_13SM90_TMA_LOADENS4_14ComposedLayoutINS4_7SwizzleILi3ELi4ELi3EEENS4_18smem_ptr_flag_bitsILi32EEENST_INS5_IJNSA_ILi8EEESH_EEENS5_IJSH_SB_EEEEEEEvNS4_8identityES10_S1A_vS1B_EENS_8epilogue10collective6detail29Sm90TmaWarpSpecializedAdapterINS1E_15DefaultEpilogueISJ_SK_SK_NS1D_6thread17LinearCombinationISJ_Li1EffLNS1I_9ScaleType4KindE0ELNS_15FloatRoundStyleE2ESJ_EENS1_15EpilogueDefaultEEEEEvvEEEEvNT_6ParamsE,(.L_x_331 - _ZN7cutlass13device_kernelINS_4gemm6kernel13GemmUniversalIN4cute5tupleIJiiiiEEENS1_10collective13CollectiveMmaINS1_34MainloopSm90TmaGmmaWarpSpecializedILi7ENS5_IJNS4_1CILi1EEESB_SB_EEENS1_32KernelTmaWarpSpecializedPingpongEEENS5_IJNSA_ILi64EEENSA_ILi256EEENSA_ILi32EEEEEENS_10tfloat32_tENS5_IJlSB_lEEESJ_SK_NS4_8TiledMMAINS4_8MMA_AtomIJNS4_4SM904GMMA30MMA_64x256x8_F32TF32TF32_SS_TNILNSO_7ScaleInE1ELSQ_1EEEEEENS4_6LayoutISC_NS5_IJNSA_ILi0EEESU_SU_EEEEENS5_IJNS4_10UnderscoreESX_SX_EEEEENS4_13SM90_TMA_LOADENS4_14ComposedLayoutINS4_7SwizzleILi3ELi4ELi3EEENS4_18smem_ptr_flag_bitsILi32EEENST_INS5_IJNSA_ILi8EEESH_EEENS5_IJSH_SB_EEEEEEEvNS4_8identityES10_S1A_vS1B_EENS_8epilogue10collective6detail29Sm90TmaWarpSpecializedAdapterINS1E_15DefaultEpilogueISJ_SK_SK_NS1D_6thread17LinearCombinationISJ_Li1EffLNS1I_9ScaleType4KindE0ELNS_15FloatRoundStyleE2ESJ_EENS1_15EpilogueDefaultEEEEEvvEEEEvNT_6ParamsE)
        .other          _ZN7cutlass13device_kernelINS_4gemm6kernel13GemmUniversalIN4cute5tupleIJiiiiEEENS1_10collective13CollectiveMmaINS1_34MainloopSm90TmaGmmaWarpSpecializedILi7ENS5_IJNS4_1CILi1EEESB_SB_EEENS1_32KernelTmaWarpSpecializedPingpongEEENS5_IJNSA_ILi64EEENSA_ILi256EEENSA_ILi32EEEEEENS_10tfloat32_tENS5_IJlSB_lEEESJ_SK_NS4_8TiledMMAINS4_8MMA_AtomIJNS4_4SM904GMMA30MMA_64x256x8_F32TF32TF32_SS_TNILNSO_7ScaleInE1ELSQ_1EEEEEENS4_6LayoutISC_NS5_IJNSA_ILi0EEESU_SU_EEEEENS5_IJNS4_10UnderscoreESX_SX_EEEEENS4_13SM90_TMA_LOADENS4_14ComposedLayoutINS4_7SwizzleILi3ELi4ELi3EEENS4_18smem_ptr_flag_bitsILi32EEENST_INS5_IJNSA_ILi8EEESH_EEENS5_IJSH_SB_EEEEEEEvNS4_8identityES10_S1A_vS1B_EENS_8epilogue10collective6detail29Sm90TmaWarpSpecializedAdapterINS1E_15DefaultEpilogueISJ_SK_SK_NS1D_6thread17LinearCombinationISJ_Li1EffLNS1I_9ScaleType4KindE0ELNS_15FloatRoundStyleE2ESJ_EENS1_15EpilogueDefaultEEEEEvvEEEEvNT_6ParamsE,@"STO_CUDA_ENTRY STV_DEFAULT"
_ZN7cutlass13device_kernelINS_4gemm6kernel13GemmUniversalIN4cute5tupleIJiiiiEEENS1_10collective13CollectiveMmaINS1_34MainloopSm90TmaGmmaWarpSpecializedILi7ENS5_IJNS4_1CILi1EEESB_SB_EEENS1_32KernelTmaWarpSpecializedPingpongEEENS5_IJNSA_ILi64EEENSA_ILi256EEENSA_ILi32EEEEEENS_10tfloat32_tENS5_IJlSB_lEEESJ_SK_NS4_8TiledMMAINS4_8MMA_AtomIJNS4_4SM904GMMA30MMA_64x256x8_F32TF32TF32_SS_TNILNSO_7ScaleInE1ELSQ_1EEEEEENS4_6LayoutISC_NS5_IJNSA_ILi0EEESU_SU_EEEEENS5_IJNS4_10UnderscoreESX_SX_EEEEENS4_13SM90_TMA_LOADENS4_14ComposedLayoutINS4_7SwizzleILi3ELi4ELi3EEENS4_18smem_ptr_flag_bitsILi32EEENST_INS5_IJNSA_ILi8EEESH_EEENS5_IJSH_SB_EEEEEEEvNS4_8identityES10_S1A_vS1B_EENS_8epilogue10collective6detail29Sm90TmaWarpSpecializedAdapterINS1E_15DefaultEpilogueISJ_SK_SK_NS1D_6thread17LinearCombinationISJ_Li1EffLNS1I_9ScaleType4KindE0ELNS_15FloatRoundStyleE2ESJ_EENS1_15EpilogueDefaultEEEEEvvEEEEvNT_6ParamsE:
[----:B------:R-:W0:Y:S02]  /*0000*/  LDC R1, c[0x0][0x28] ;  /* 0x00000a00ff017b82 */ /* 0x000e240000000800 */
[----:B0-----:R-:W-:Y:S01]  /*0010*/  VIADD R1, R1, 0xfffffff8 ;  /* 0xfffffff801017836 */ /* 0x001fe20000000000 */
[----:B------:R-:W0:Y:S01]  /*0020*/  S2R R4, SR_TID.X ;  /* 0x0000000000047919 */ /* 0x000e220000002100 */
[----:B------:R-:W-:Y:S01]  /*0030*/  ELECT P0, URZ, PT ;  /* 0x00000000003f782f */ /* 0x000fe20003800000 */
[----:B------:R-:W-:Y:S01]  /*0040*/  BSSY B0, `(.L_x_0) ;  /* 0x000000f000007945 */ /* 0x000fe20003800000 */
[--C-:B0-----:R-:W-:Y:S02]  /*0050*/  SHF.R.U32.HI R0, RZ, 0x5, R4.reuse ;  /* 0x00000005ff007819 */ /* 0x101fe40000011604 */
[----:B------:R-:W-:-:S03]  /*0060*/  SHF.R.U32.HI R5, RZ, 0x7, R4 ;  /* 0x00000007ff057819 */ /* 0x000fc60000011604 */
[----:B------:R-:W0:Y:S04]  /*0070*/  SHFL.IDX PT, R2, R0, RZ, 0x1f ;  /* 0x00001fff00027589 */ /* 0x000e2800000e0000 */
[----:B------:R1:W2:Y:S01]  /*0080*/  SHFL.IDX PT, R8, R5, RZ, 0x1f ;  /* 0x00001fff05087589 */ /* 0x0002a200000e0000 */
[----:B0-----:R-:W-:-:S13]  /*0090*/  ISETP.NE.OR P0, PT, R2, RZ, !P0 ;  /* 0x000000ff0200720c */ /* 0x001fda0004705670 */
[----:B-12---:R-:W-:Y:S05]  /*00a0*/  @P0 BRA `(.L_x_1) ;  /* 0x0000000000200947 */ /* 0x006fea0003800000 */
[----:B------:R-:W-:Y:S02]  /*00b0*/  ULDC.64 UR4, c[0x0][0x198] ;  /* 0x0000660000047ab9 */ /* 0x000fe40000000a00 */
[----:B------:R-:W-:Y:S02]  /*00c0*/  UIADD3 UR6, UP0, UR4, 0xf0, URZ ;  /* 0x000000f004067890 */ /* 0x000fe4000ff1e03f */
[----:B------:R-:W-:Y:S02]  /*00d0*/  UIADD3 UR4, UP1, UR4, 0x1f0, URZ ;  /* 0x000001f004047890 */ /* 0x000fe4000ff3e03f */
[----:B------:R-:W-:Y:S02]  /*00e0*/  UIADD3.X UR7, URZ, UR5, URZ, UP0, !UPT ;  /* 0x000000053f077290 */ /* 0x000fe400087fe43f */
[----:B------:R-:W-:-:S07]  /*00f0*/  UIADD3.X UR5, URZ, UR5, URZ, UP1, !UPT ;  /* 0x000000053f057290 */ /* 0x000fce0008ffe43f */
[----:B------:R0:W-:Y:S02]  /*0100*/  UTMACCTL.PF [UR6] ;  /* 0x00000000060079b9 */ /* 0x0001e40008040000 */
[----:B------:R0:W-:Y:S02]  /*0110*/  UTMACCTL.PF [UR4] ;  /* 0x00000000040079b9 */ /* 0x0001e40008040000 */
[----:B0-----:R-:W-:Y:S01]  /*0120*/  NOP ;  /* 0x0000000000007918 */ /* 0x001fe20000000000 */
.L_x_1:
[----:B------:R-:W-:Y:S05]  /*0130*/  BSYNC B0 ;  /* 0x0000000000007941 */ /* 0x000fea0003800000 */
.L_x_0:
[----:B------:R-:W0:Y:S02]  /*0140*/  SHFL.IDX PT, R3, R0, RZ, 0x1f ;  /* 0x00001fff00037589 */ /* 0x000e2400000e0000 */
[----:B0-----:R-:W-:-:S13]  /*0150*/  ISETP.NE.AND P0, PT, R3, RZ, PT ;  /* 0x000000ff0300720c */ /* 0x001fda0003f05270 */
[----:B------:R-:W-:Y:S05]  /*0160*/  @P0 BRA `(.L_x_2) ;  /* 0x0000000000700947 */ /* 0x000fea0003800000 */
[----:B------:R-:W0:Y:S01]  /*0170*/  S2UR UR8, SR_CgaCtaId ;  /* 0x00000000000879c3 */ /* 0x000e220000008800 */
[----:B------:R-:W-:Y:S01]  /*0180*/  UMOV UR4, 0x400 ;  /* 0x0000040000047882 */ /* 0x000fe20000000000 */
[----:B------:R-:W-:Y:S01]  /*0190*/  UMOV UR5, 0x1 ;  /* 0x0000000100057882 */ /* 0x000fe20000000000 */
[----:B------:R-:W-:Y:S01]  /*01a0*/  UMOV UR6, 0x80 ;  /* 0x0000008000067882 */ /* 0x000fe20000000000 */
[----:B------:R-:W-:Y:S01]  /*01b0*/  ELECT P0, URZ, PT ;  /* 0x00000000003f782f */ /* 0x000fe20003800000 */
[----:B------:R-:W-:-:S04]  /*01c0*/  UIADD3 UR6, -UR6, 0x100000, URZ ;  /* 0x0010000006067890 */ /* 0x000fc8000fffe13f */
[----:B------:R-:W-:Y:S02]  /*01d0*/  USHF.L.U32 UR7, UR6, 0xb, URZ ;  /* 0x0000000b06077899 */ /* 0x000fe4000800063f */
[----:B------:R-:W-:Y:S02]  /*01e0*/  USHF.L.U32 UR6, UR6, 0x1, URZ ;  /* 0x0000000106067899 */ /* 0x000fe4000800063f */
[----:B0-----:R-:W-:Y:S02]  /*01f0*/  ULEA UR8, UR8, UR4, 0x18 ;  /* 0x0000000408087291 */ /* 0x001fe4000f8ec03f */
[----:B------:R-:W-:-:S04]  /*0200*/  UIADD3 UR4, -UR5, 0x100000, URZ ;  /* 0x0010000005047890 */ /* 0x000fc8000fffe13f */
[----:B------:R-:W-:Y:S02]  /*0210*/  USHF.L.U32 UR5, UR4, 0xb, URZ ;  /* 0x0000000b04057899 */ /* 0x000fe4000800063f */
[----:B------:R-:W-:Y:S01]  /*0220*/  USHF.L.U32 UR4, UR4, 0x1, URZ ;  /* 0x0000000104047899 */ /* 0x000fe2000800063f */
[----:B------:R-:W0:Y:S11]  /*0230*/  FENCE.VIEW.ASYNC.S ;  /* 0x00000000000073c6 */ /* 0x000e360000000000 */
[----:B0-----:R0:W1:Y:S01]  /*0240*/  SYNCS.EXCH.64 URZ, [UR8], UR4 ;  /* 0x00000004083f75b2 */ /* 0x0010620008000100 */
[----:B------:R0:W2:Y:S01]  /*0250*/  SYNCS.EXCH.64 URZ, [UR8+0x38], UR6 ;  /* 0x00003806083f75b2 */ /* 0x0000a20008000100 */
[----:B------:R0:W3:Y:S01]  /*0260*/  SYNCS.EXCH.64 URZ, [UR8+0x8], UR4 ;  /* 0x00000804083f75b2 */ /* 0x0000e20008000100 */
[----:B------:R0:W4:Y:S01]  /*0270*/  SYNCS.EXCH.64 URZ, [UR8+0x40], UR6 ;  /* 0x00004006083f75b2 */ /* 0x0001220008000100 */
[----:B------:R0:W0:Y:S01]  /*0280*/  SYNCS.EXCH.64 URZ, [UR8+0x10], UR4 ;  /* 0x00001004083f75b2 */ /* 0x0000220008000100 */
        /* <DEDUP_REMOVED lines=9> */
[----:B------:R-:W-:Y:S01]  /*0320*/  NOP ;  /* 0x0000000000007918 */ /* 0x000fe20000000000 */
.L_x_2:
[----:B------:R-:W5:Y:S01]  /*0330*/  SHFL.IDX PT, R6, R0, RZ, 0x1f ;  /* 0x00001fff00067589 */ /* 0x000f6200000e0000 */
[----:B------:R-:W-:Y:S01]  /*0340*/  ELECT P0, URZ, PT ;  /* 0x00000000003f782f */ /* 0x000fe20003800000 */
[----:B------:R-:W-:Y:S01]  /*0350*/  NOP ;  /* 0x0000000000007918 */ /* 0x000fe20000000000 */
[----:B------:R-:W-:Y:S01]  /*0360*/  ELECT P1, URZ, PT ;  /* 0x00000000003f782f */ /* 0x000fe20003820000 */
[----:B------:R-:W1:Y:S01]  /*0370*/  SHFL.IDX PT, R3, R0, RZ, 0x1f ;  /* 0x00001fff00037589 */ /* 0x000e6200000e0000 */
[----:B0-----:R-:W-:Y:S01]  /*0380*/  UMOV UR4, 0x20 ;  /* 0x0000002000047882 */ /* 0x001fe20000000000 */
[----:B------:R-:W-:Y:S01]  /*0390*/  UMOV UR11, 0x80 ;  /* 0x00000080000b7882 */ /* 0x000fe20000000000 */
[----:B------:R-:W-:Y:S01]  /*03a0*/  NOP ;  /* 0x0000000000007918 */ /* 0x000fe20000000000 */
[C---:B------:R-:W-:Y:S01]  /*03b0*/  VIADD R33, R8.reuse, 0xffffffff ;  /* 0xffffffff08217836 */ /* 0x040fe20000000000 */
[----:B------:R-:W0:Y:S01]  /*03c0*/  SHFL.IDX PT, R5, R5, RZ, 0x1f ;  /* 0x00001fff05057589 */ /* 0x000e2200000e0000 */
[----:B------:R-:W-:Y:S01]  /*03d0*/  ULDC.64 UR36, c[0x0][0x208] ;  /* 0x0000820000247ab9 */ /* 0x000fe20000000a00 */
[----:B------:R-:W-:-:S02]  /*03e0*/  ISETP.NE.AND P2, PT, R8, RZ, PT ;  /* 0x000000ff0800720c */ /* 0x000fc40003f45270 */
[----:B------:R-:W-:Y:S02]  /*03f0*/  ISETP.GE.U32.AND P3, PT, R33, 0x2, PT ;  /* 0x000000022100780c */ /* 0x000fe40003f66070 */
[----:B-----5:R-:W-:Y:S02]  /*0400*/  ISETP.NE.OR P0, PT, R6, RZ, !P0 ;  /* 0x000000ff0600720c */ /* 0x020fe40004705670 */
[----:B-1----:R-:W-:Y:S02]  /*0410*/  ISETP.NE.OR P1, PT, R3, RZ, !P1 ;  /* 0x000000ff0300720c */ /* 0x002fe40004f25670 */
[----:B------:R-:W-:-:S04]  /*0420*/  SHF.R.S32.HI R3, RZ, 0x1f, R2 ;  /* 0x0000001fff037819 */ /* 0x000fc80000011402 */
[----:B------:R-:W-:-:S05]  /*0430*/  LEA.HI R3, R3, R2, RZ, 0x2 ;  /* 0x0000000203037211 */ /* 0x000fca00078f10ff */
[----:B------:R-:W-:Y:S01]  /*0440*/  VOTEU.ALL UP0, P0 ;  /* 0x00000000003f7886 */ /* 0x000fe20000000000 */
[----:B------:R-:W-:Y:S01]  /*0450*/  LOP3.LUT R3, R3, 0xfffffffc, RZ, 0xc0, !PT ;  /* 0xfffffffc03037812 */ /* 0x000fe200078ec0ff */
[----:B------:R-:W-:-:S03]  /*0460*/  VOTEU.ALL UP1, P1 ;  /* 0x00000000003f7886 */ /* 0x000fc60000820000 */
[----:B------:R-:W1:Y:S01]  /*0470*/  @!UP0 S2UR UR7, SR_CgaCtaId ;  /* 0x00000000000789c3 */ /* 0x000e620000008800 */
[----:B------:R-:W-:Y:S01]  /*0480*/  @!UP0 UMOV UR6, 0x400 ;  /* 0x0000040000068882 */ /* 0x000fe20000000000 */
[----:B------:R-:W-:-:S04]  /*0490*/  @!UP0 UIADD3 UR4, -UR4, 0x100000, URZ ;  /* 0x0010000004048890 */ /* 0x000fc8000fffe13f */
[----:B------:R-:W-:Y:S02]  /*04a0*/  @!UP0 USHF.L.U32 UR5, UR4, 0xb, URZ ;  /* 0x0000000b04058899 */ /* 0x000fe4000800063f */
[----:B------:R-:W-:Y:S01]  /*04b0*/  @!UP0 USHF.L.U32 UR4, UR4, 0x1, URZ ;  /* 0x0000000104048899 */ /* 0x000fe2000800063f */
[----:B------:R-:W-:Y:S01]  /*04c0*/  IMAD.IADD R0, R2, 0x1, -R3 ;  /* 0x0000000102007824 */ /* 0x000fe200078e0a03 */
[----:B------:R-:W-:Y:S01]  /*04d0*/  @!UP1 UMOV UR9, 0x400 ;  /* 0x0000040000099882 */ /* 0x000fe20000000000 */
[----:B------:R-:W-:Y:S01]  /*04e0*/  VOTEU.ALL UP2, P1 ;  /* 0x00000000003f7886 */ /* 0x000fe20000840000 */
[----:B------:R-:W-:Y:S01]  /*04f0*/  VOTEU.ALL UP3, P1 ;  /* 0x00000000003f7886 */ /* 0x000fe20000860000 */
[----:B------:R-:W-:Y:S01]  /*0500*/  VOTEU.ALL UP4, P1 ;  /* 0x00000000003f7886 */ /* 0x000fe20000880000 */
[----:B------:R-:W5:Y:S01]  /*0510*/  @!UP1 S2UR UR10, SR_CgaCtaId ;  /* 0x00000000000a99c3 */ /* 0x000f620000008800 */
[----:B------:R-:W-:Y:S01]  /*0520*/  VOTEU.ALL UP5, P1 ;  /* 0x00000000003f7886 */ /* 0x000fe200008a0000 */
[----:B------:R-:W-:-:S04]  /*0530*/  SHF.R.S32.HI R3, RZ, 0x1f, R4 ;  /* 0x0000001fff037819 */ /* 0x000fc80000011404 */
[----:B------:R-:W-:-:S04]  /*0540*/  LEA.HI R3, R3, R4, RZ, 0x7 ;  /* 0x0000000403037211 */ /* 0x000fc800078f38ff */
[----:B------:R-:W-:-:S05]  /*0550*/  LOP3.LUT R3, R3, 0xffffff80, RZ, 0xc0, !PT ;  /* 0xffffff8003037812 */ /* 0x000fca00078ec0ff */
[----:B------:R-:W-:Y:S01]  /*0560*/  IMAD.IADD R3, R4, 0x1, -R3 ;  /* 0x0000000104037824 */ /* 0x000fe200078e0a03 */
[----:B-1----:R-:W-:Y:S02]  /*0570*/  @!UP0 ULEA UR8, UR7, UR6, 0x18 ;  /* 0x0000000607088291 */ /* 0x002fe4000f8ec03f */
[----:B------:R-:W-:-:S04]  /*0580*/  @!UP1 UIADD3 UR6, -UR11, 0x100000, URZ ;  /* 0x001000000b069890 */ /* 0x000fc8000fffe13f */
[----:B------:R-:W-:Y:S02]  /*0590*/  @!UP1 USHF.L.U32 UR7, UR6, 0xb, URZ ;  /* 0x0000000b06079899 */ /* 0x000fe4000800063f */
[----:B------:R-:W-:Y:S01]  /*05a0*/  @!UP1 USHF.L.U32 UR6, UR6, 0x1, URZ ;  /* 0x0000000106069899 */ /* 0x000fe2000800063f */
[----:B------:R-:W-:Y:S01]  /*05b0*/  VOTEU.ALL UP0, P0 ;  /* 0x00000000003f7886 */ /* 0x000fe20000000000 */
[----:B-----5:R-:W-:Y:S01]  /*05c0*/  @!UP1 ULEA UR9, UR10, UR9, 0x18 ;  /* 0x000000090a099291 */ /* 0x020fe2000f8ec03f */
[----:B------:R-:W-:Y:S02]  /*05d0*/  VOTEU.ALL UP1, P0 ;  /* 0x00000000003f7886 */ /* 0x000fe40000020000 */
[----:B------:R-:W-:Y:S01]  /*05e0*/  ULDC.64 UR10, c[0x0][0x598] ;  /* 0x00016600000a7ab9 */ /* 0x000fe20000000a00 */
[----:B------:R-:W-:Y:S01]  /*05f0*/  ISETP.NE.AND P0, PT, R0, 0x3, PT ;  /* 0x000000030000780c */ /* 0x000fe20003f05270 */
[----:B------:R-:W1:Y:S02]  /*0600*/  FENCE.VIEW.ASYNC.S ;  /* 0x00000000000073c6 */ /* 0x000e640000000000 */
[----:B-1----:R1:W2:Y:S01]  /*0610*/  @!UP0 SYNCS.EXCH.64 URZ, [UR8+0xa0], UR4 ;  /* 0x0000a004083f85b2 */ /* 0x0022a20008000100 */
[----:B------:R-:W-:-:S02]  /*0620*/  ISETP.NE.U32.AND P1, PT, RZ, UR10, PT ;  /* 0x0000000aff007c0c */ /* 0x000fc4000bf25070 */
[----:B------:R-:W-:Y:S02]  /*0630*/  ISETP.EQ.OR P0, PT, R0, RZ, !P0 ;  /* 0x000000ff0000720c */ /* 0x000fe40004702670 */
[----:B------:R-:W-:Y:S02]  /*0640*/  ISETP.NE.AND.EX P1, PT, RZ, UR11, PT, P1 ;  /* 0x0000000bff007c0c */ /* 0x000fe4000bf25310 */
[----:B------:R-:W-:-:S04]  /*0650*/  ISETP.EQ.AND P0, PT, R8, RZ, P0 ;  /* 0x000000ff0800720c */ /* 0x000fc80000702270 */
[----:B------:R-:W-:-:S04]  /*0660*/  SEL R16, RZ, 0x1, !P0 ;  /* 0x00000001ff107807 */ /* 0x000fc80004000000 */
[----:B------:R-:W-:Y:S01]  /*0670*/  SEL R16, R16, 0x2, P3 ;  /* 0x0000000210107807 */ /* 0x000fe20001800000 */
[----:B------:R1:W2:Y:S01]  /*0680*/  @!UP1 SYNCS.EXCH.64 URZ, [UR8+0xa8], UR4 ;  /* 0x0000a804083f95b2 */ /* 0x0002a20008000100 */
[----:B------:R-:W-:Y:S01]  /*0690*/  NOP ;  /* 0x0000000000007918 */ /* 0x000fe20000000000 */
[----:B------:R1:W2:Y:S01]  /*06a0*/  @!UP2 SYNCS.EXCH.64 URZ, [UR9+0x80], UR6 ;  /* 0x00008006093fa5b2 */ /* 0x0002a20008000100 */
[----:B------:R1:W2:Y:S01]  /*06b0*/  @!UP3 SYNCS.EXCH.64 URZ, [UR9+0x88], UR6 ;  /* 0x00008806093fb5b2 */ /* 0x0002a20008000100 */
[----:B------:R1:W2:Y:S01]  /*06c0*/  @!UP4 SYNCS.EXCH.64 URZ, [UR9+0x90], UR6 ;  /* 0x00009006093fc5b2 */ /* 0x0002a20008000100 */
[----:B------:R1:W2:Y:S01]  /*06d0*/  @!UP5 SYNCS.EXCH.64 URZ, [UR9+0x98], UR6 ;  /* 0x00009806093fd5b2 */ /* 0x0002a20008000100 */
[----:B------:R-:W-:Y:S01]  /*06e0*/  NOP ;  /* 0x0000000000007918 */ /* 0x000fe20000000000 */
[----:B--234-:R-:W-:Y:S06]  /*06f0*/  BAR.SYNC.DEFER_BLOCKING 0x0 ;  /* 0x0000000000007b1d */ /* 0x01cfec0000010000 */
[----:B01----:R-:W-:Y:S05]  /*0700*/  @!P1 BRA `(.L_x_3) ;  /* 0x00000000001c9947 */ /* 0x003fea0003800000 */
[----:B------:R-:W0:Y:S02]  /*0710*/  LDC.64 R6, c[0x0][0x598] ;  /* 0x00016600ff067b82 */ /* 0x000e240000000a00 */
[----:B0-----:R-:W2:Y:S02]  /*0720*/  LDG.E.64 R6, desc[UR36][R6.64] ;  /* 0x0000002406067981 */ /* 0x001ea4000c1e1b00 */
[----:B--2---:R-:W-:-:S04]  /*0730*/  ISETP.NE.U32.AND P0, PT, R6, RZ, PT ;  /* 0x000000ff0600720c */ /* 0x004fc80003f05070 */
[----:B------:R-:W-:-:S13]  /*0740*/  ISETP.NE.AND.EX P0, PT, R7, RZ, PT, P0 ;  /* 0x000000ff0700720c */ /* 0x000fda0003f05300 */
[----:B------:R-:W-:Y:S05]  /*0750*/  @!P0 BRA `(.L_x_3) ;  /* 0x0000000000088947 */ /* 0x000fea0003800000 */
[----:B------:R1:W5:Y:S01]  /*0760*/  LD.E R153, desc[UR36][R6.64] ;  /* 0x0000002406997980 */ /* 0x000362000c101900 */
[----:B------:R-:W-:Y:S05]  /*0770*/  BRA `(.L_x_4) ;  /* 0x0000000000247947 */ /* 0x000fea0003800000 */
.L_x_3:
[----:B------:R-:W-:Y:S02]  /*0780*/  ULDC.64 UR4, c[0x0][0x588] ;  /* 0x0001620000047ab9 */ /* 0x000fe40000000a00 */
[----:B------:R-:W-:-:S04]  /*0790*/  ISETP.NE.U32.AND P0, PT, RZ, UR4, PT ;  /* 0x00000004ff007c0c */ /* 0x000fc8000bf05070 */
[----:B------:R-:W-:-:S13]  /*07a0*/  ISETP.NE.AND.EX P0, PT, RZ, UR5, PT, P0 ;  /* 0x00000005ff007c0c */ /* 0x000fda000bf05300 */
[----:B------:R-:W-:Y:S05]  /*07b0*/  @!P0 BRA `(.L_x_5) ;  /* 0x00000000000c8947 */ /* 0x000fea0003800000 */
[----:B------:R-:W0:Y:S02]  /*07c0*/  LDC.64 R6, c[0x0][0x588] ;  /* 0x00016200ff067b82 */ /* 0x000e240000000a00 */
[----:B0-----:R0:W5:Y:S01]  /*07d0*/  LDG.E R153, desc[UR36][R6.64] ;  /* 0x0000002406997981 */ /* 0x001162000c1e1900 */
[----:B------:R-:W-:Y:S05]  /*07e0*/  BRA `(.L_x_4) ;  /* 0x0000000000087947 */ /* 0x000fea0003800000 */
.L_x_5:
[----:B------:R-:W-:Y:S02]  /*07f0*/  ULDC UR4, c[0x0][0x580] ;  /* 0x0001600000047ab9 */ /* 0x000fe40000000800 */
[----:B------:R-:W-:-:S07]  /*0800*/  IMAD.U32 R153, RZ, RZ, UR4 ;  /* 0x00000004ff997e24 */ /* 0x000fce000f8e00ff */
.L_x_4:
[----:B------:R-:W-:Y:S02]  /*0810*/  ULDC.64 UR4, c[0x0][0x5a0] ;  /* 0x0001680000047ab9 */ /* 0x000fe40000000a00 */
[----:B------:R-:W-:-:S04]  /*0820*/  ISETP.NE.U32.AND P0, PT, RZ, UR4, PT ;  /* 0x00000004ff007c0c */ /* 0x000fc8000bf05070 */
[----:B------:R-:W-:-:S13]  /*0830*/  ISETP.NE.AND.EX P0, PT, RZ, UR5, PT, P0 ;  /* 0x00000005ff007c0c */ /* 0x000fda000bf05300 */
[----:B------:R-:W-:Y:S05]  /*0840*/  @!P0 BRA `(.L_x_6) ;  /* 0x00000000001c8947 */ /* 0x000fea0003800000 */
[----:B01----:R-:W0:Y:S02]  /*0850*/  LDC.64 R6, c[0x0][0x5a0] ;  /* 0x00016800ff067b82 */ /* 0x003e240000000a00 */
[----:B0-----:R-:W2:Y:S02]  /*0860*/  LDG.E.64 R6, desc[UR36][R6.64] ;  /* 0x0000002406067981 */ /* 0x001ea4000c1e1b00 */
[----:B--2---:R-:W-:-:S04]  /*0870*/  ISETP.NE.U32.AND P0, PT, R6, RZ, PT ;  /* 0x000000ff0600720c */ /* 0x004fc80003f05070 */
[----:B------:R-:W-:-:S13]  /*0880*/  ISETP.NE.AND.EX P0, PT, R7, RZ, PT, P0 ;  /* 0x000000ff0700720c */ /* 0x000fda0003f05300 */
[----:B------:R-:W-:Y:S05]  /*0890*/  @!P0 BRA `(.L_x_6) ;  /* 0x0000000000088947 */ /* 0x000fea0003800000 */
[----:B------:R3:W5:Y:S01]  /*08a0*/  LD.E R152, desc[UR36][R6.64] ;  /* 0x0000002406987980 */ /* 0x000762000c101900 */
[----:B------:R-:W-:Y:S05]  /*08b0*/  BRA `(.L_x_7) ;  /* 0x0000000000247947 */ /* 0x000fea0003800000 */
.L_x_6:
[----:B------:R-:W-:Y:S02]  /*08c0*/  ULDC.64 UR4, c[0x0][0x590] ;  /* 0x0001640000047ab9 */ /* 0x000fe40000000a00 */
[----:B------:R-:W-:-:S04]  /*08d0*/  ISETP.NE.U32.AND P0, PT, RZ, UR4, PT ;  /* 0x00000004ff007c0c */ /* 0x000fc8000bf05070 */
[----:B------:R-:W-:-:S13]  /*08e0*/  ISETP.NE.AND.EX P0, PT, RZ, UR5, PT, P0 ;  /* 0x00000005ff007c0c */ /* 0x000fda000bf05300 */
[----:B------:R-:W-:Y:S05]  /*08f0*/  @!P0 BRA `(.L_x_8) ;  /* 0x00000000000c8947 */ /* 0x000fea0003800000 */
[----:B01----:R-:W0:Y:S02]  /*0900*/  LDC.64 R6, c[0x0][0x590] ;  /* 0x00016400ff067b82 */ /* 0x003e240000000a00 */
[----:B0-----:R2:W5:Y:S01]  /*0910*/  LDG.E R152, desc[UR36][R6.64] ;  /* 0x0000002406987981 */ /* 0x001562000c1e1900 */
[----:B------:R-:W-:Y:S05]  /*0920*/  BRA `(.L_x_7) ;  /* 0x0000000000087947 */ /* 0x000fea0003800000 */
.L_x_8:
[----:B------:R-:W-:Y:S02]  /*0930*/  ULDC UR4, c[0x0][0x584] ;  /* 0x0001610000047ab9 */ /* 0x000fe40000000800 */
[----:B------:R-:W-:-:S07]  /*0940*/  IMAD.U32 R152, RZ, RZ, UR4 ;  /* 0x00000004ff987e24 */ /* 0x000fce000f8e00ff */
.L_x_7:
[----:B------:R-:W4:Y:S01]  /*0950*/  LDC R2, c[0x0][0x65c] ;  /* 0x00019700ff027b82 */ /* 0x000f220000000800 */
[----:B------:R-:W4:Y:S01]  /*0960*/  S2R R14, SR_CTAID.Y ;  /* 0x00000000000e7919 */ /* 0x000f220000002600 */
[----:B------:R-:W-:Y:S01]  /*0970*/  ULDC UR6, c[0x0][0x28c] ;  /* 0x0000a30000067ab9 */ /* 0x000fe20000000800 */
[----:B------:R-:W-:Y:S01]  /*0980*/  ISETP.NE.AND P0, PT, R8, 0x2, PT ;  /* 0x000000020800780c */ /* 0x000fe20003f05270 */
[----:B------:R-:W-:Y:S01]  /*0990*/  UIADD3 UR6, UR6, 0x1f, URZ ;  /* 0x0000001f06067890 */ /* 0x000fe2000fffe03f */
[----:B0123--:R-:W0:Y:S01]  /*09a0*/  S2R R6, SR_CTAID.X ;  /* 0x0000000000067919 */ /* 0x00fe220000002500 */
[----:B------:R-:W-:Y:S01]  /*09b0*/  IMAD.MOV.U32 R7, RZ, RZ, RZ ;  /* 0x000000ffff077224 */ /* 0x000fe200078e00ff */
[----:B------:R-:W-:Y:S01]  /*09c0*/  UMOV UR38, URZ ;  /* 0x0000003f00267c82 */ /* 0x000fe20008000000 */
[----:B------:R-:W-:Y:S01]  /*09d0*/  USHF.R.S32.HI UR7, URZ, 0x1f, UR6 ;  /* 0x0000001f3f077899 */ /* 0x000fe20008011406 */
[----:B------:R-:W-:Y:S01]  /*09e0*/  UMOV UR39, URZ ;  /* 0x0000003f00277c82 */ /* 0x000fe20008000000 */
[----:B------:R-:W-:-:S02]  /*09f0*/  ULDC.64 UR8, c[0x0][0x650] ;  /* 0x0001940000087ab9 */ /* 0x000fc40000000a00 */
[----:B------:R-:W-:-:S04]  /*0a00*/  ULEA.HI UR7, UR7, UR6, URZ, 0x5 ;  /* 0x0000000607077291 */ /* 0x000fc8000f8f283f */
[----:B------:R-:W-:Y:S01]  /*0a10*/  USHF.R.S32.HI UR40, URZ, 0x5, UR7 ;  /* 0x000000053f287899 */ /* 0x000fe20008011407 */
[----:B----4-:R-:W-:-:S13]  /*0a20*/  ISETP.NE.AND P1, PT, R2, 0x1, PT ;  /* 0x000000010200780c */ /* 0x010fda0003f25270 */
[----:B------:R-:W0:Y:S01]  /*0a30*/  @P1 LDC R19, c[0x0][0x10] ;  /* 0x00000400ff131b82 */ /* 0x000e220000000800 */
[----:B------:R-:W-:Y:S02]  /*0a40*/  @P1 IMAD.MOV.U32 R8, RZ, RZ, R14 ;  /* 0x000000ffff081224 */ /* 0x000fe400078e000e */
[----:B------:R-:W-:Y:S02]  /*0a50*/  @P1 IMAD.MOV.U32 R9, RZ, RZ, RZ ;  /* 0x000000ffff091224 */ /* 0x000fe400078e00ff */
[----:B------:R-:W-:-:S03]  /*0a60*/  @P1 IMAD.MOV.U32 R17, RZ, RZ, RZ ;  /* 0x000000ffff111224 */ /* 0x000fc600078e00ff */
[----:B------:R-:W1:Y:S01]  /*0a70*/  @!P1 LDC R11, c[0x0][0xc] ;  /* 0x00000300ff0b9b82 */ /* 0x000e620000000800 */
[----:B------:R-:W-:Y:S01]  /*0a80*/  ULDC UR4, c[0x0][0xc] ;  /* 0x0000030000047ab9 */ /* 0x000fe20000000800 */
[----:B------:R-:W-:Y:S02]  /*0a90*/  ULDC UR5, c[0x0][0x10] ;  /* 0x0000040000057ab9 */ /* 0x000fe40000000800 */
[----:B------:R-:W-:-:S04]  /*0aa0*/  UIMAD.WIDE.U32 UR4, UR4, UR5, URZ ;  /* 0x00000005040472a5 */ /* 0x000fc8000f8e003f */
[----:B------:R-:W2:Y:S01]  /*0ab0*/  LDC R2, c[0x0][0x14] ;  /* 0x00000500ff027b82 */ /* 0x000ea20000000800 */
[----:B0-----:R-:W-:-:S04]  /*0ac0*/  @P1 IMAD.WIDE.U32 R18, R6, R19, R8 ;  /* 0x0000001306121225 */ /* 0x001fc800078e0008 */
[----:B------:R-:W-:Y:S02]  /*0ad0*/  @P1 IMAD.IADD R17, R19, 0x1, R17 ;  /* 0x0000000113111824 */ /* 0x000fe400078e0211 */
[----:B-1----:R-:W-:-:S04]  /*0ae0*/  @!P1 IMAD.WIDE.U32 R8, R11, R14, R6 ;  /* 0x0000000e0b089225 */ /* 0x002fc800078e0006 */
[----:B------:R-:W-:Y:S02]  /*0af0*/  @!P1 IMAD.MOV.U32 R18, RZ, RZ, R8 ;  /* 0x000000ffff129224 */ /* 0x000fe400078e0008 */
[----:B------:R-:W-:Y:S02]  /*0b00*/  @!P1 IMAD.MOV.U32 R17, RZ, RZ, R9 ;  /* 0x000000ffff119224 */ /* 0x000fe400078e0009 */
[----:B--2---:R-:W-:-:S04]  /*0b10*/  IMAD.WIDE.U32 R12, R2, UR4, RZ ;  /* 0x00000004020c7c25 */ /* 0x004fc8000f8e00ff */
[----:B------:R-:W-:Y:S01]  /*0b20*/  IMAD R23, R2, UR5, RZ ;  /* 0x0000000502177c24 */ /* 0x000fe2000f8e02ff */
[----:B------:R0:W-:Y:S03]  /*0b30*/  STL.64 [R1], R12 ;  /* 0x0000000c01007387 */ /* 0x0001e60000100a00 */
[----:B------:R-:W-:Y:S01]  /*0b40*/  IMAD.IADD R23, R13, 0x1, R23 ;  /* 0x000000010d177824 */ /* 0x000fe200078e0217 */
[----:B------:R-:W-:Y:S06]  /*0b50*/  @P0 BRA `(.L_x_9) ;  /* 0x0000000000280947 */ /* 0x000fec0003800000 */
[----:B------:R-:W-:Y:S01]  /*0b60*/  UIMAD.WIDE.U32 UR4, UR40, 0x24924925, URZ ;  /* 0x24924925280478a5 */ /* 0x000fe2000f8e003f */
[----:B------:R-:W-:Y:S01]  /*0b70*/  IADD3 R18, P0, R18, R12, RZ ;  /* 0x0000000c12127210 */ /* 0x000fe20007f1e0ff */
[----:B------:R-:W-:Y:S02]  /*0b80*/  UISETP.GE.U32.AND UP0, UPT, UR40, 0x7, UPT ;  /* 0x000000072800788c */ /* 0x000fe4000bf06070 */
[----:B------:R-:W-:Y:S02]  /*0b90*/  UIADD3 UR4, -UR5, UR40, URZ ;  /* 0x0000002805047290 */ /* 0x000fe4000fffe13f */
[----:B------:R-:W-:Y:S01]  /*0ba0*/  IMAD.X R17, R23, 0x1, R17, P0 ;  /* 0x0000000117117824 */ /* 0x000fe200000e0611 */
[----:B------:R-:W-:Y:S01]  /*0bb0*/  UMOV UR39, URZ ;  /* 0x0000003f00277c82 */ /* 0x000fe20008000000 */
[----:B------:R-:W-:-:S04]  /*0bc0*/  ULEA.HI UR4, UR4, UR5, URZ, 0x1f ;  /* 0x0000000504047291 */ /* 0x000fc8000f8ff83f */
[----:B------:R-:W-:-:S04]  /*0bd0*/  USHF.R.U32.HI UR4, URZ, 0x2, UR4 ;  /* 0x000000023f047899 */ /* 0x000fc80008011604 */
[----:B------:R-:W-:Y:S02]  /*0be0*/  @UP0 ULOP3.LUT UR39, UR4, 0x1, URZ, 0xc0, !UPT ;  /* 0x0000000104270892 */ /* 0x000fe4000f8ec03f */
[----:B------:R-:W-:-:S12]  /*0bf0*/  UIMAD UR38, UR4, -0x7, UR40 ;  /* 0xfffffff9042678a4 */ /* 0x000fd8000f8e0228 */
.L_x_9:
[----:B------:R-:W-:Y:S01]  /*0c00*/  ISETP.GE.U32.AND P0, PT, R18, UR8, PT ;  /* 0x0000000812007c0c */ /* 0x000fe2000bf06070 */
[----:B------:R-:W-:Y:S01]  /*0c10*/  IMAD.MOV.U32 R19, RZ, RZ, -0x1 ;  /* 0xffffffffff137424 */ /* 0x000fe200078e00ff */
[----:B------:R-:W-:Y:S01]  /*0c20*/  PRMT R8, RZ, 0x7610, R8 ;  /* 0x00007610ff087816 */ /* 0x000fe20000000008 */
[----:B------:R-:W-:Y:S01]  /*0c30*/  IMAD.MOV.U32 R22, RZ, RZ, -0x1 ;  /* 0xffffffffff167424 */ /* 0x000fe200078e00ff */
[----:B------:R-:W-:Y:S01]  /*0c40*/  ISETP.GE.U32.AND.EX P0, PT, R17, UR9, PT, P0 ;  /* 0x0000000911007c0c */ /* 0x000fe2000bf06100 */
[----:B------:R-:W-:-:S12]  /*0c50*/  IMAD.MOV.U32 R2, RZ, RZ, -0x1 ;  /* 0xffffffffff027424 */ /* 0x000fd800078e00ff */
[----:B------:R-:W-:Y:S05]  /*0c60*/  @P0 BRA `(.L_x_10) ;  /* 0x00000004005c0947 */ /* 0x000fea0003800000 */
[----:B------:R-:W1:Y:S01]  /*0c70*/  LDC.64 R20, c[0x0][0x628] ;  /* 0x00018a00ff147b82 */ /* 0x000e620000000a00 */
[----:B------:R-:W-:Y:S02]  /*0c80*/  IMAD.MOV.U32 R8, RZ, RZ, R18 ;  /* 0x000000ffff087224 */ /* 0x000fe400078e0012 */
[----:B------:R-:W-:-:S05]  /*0c90*/  IMAD.MOV.U32 R9, RZ, RZ, R17 ;  /* 0x000000ffff097224 */ /* 0x000fca00078e0011 */
[----:B------:R-:W2:Y:S08]  /*0ca0*/  LDC R2, c[0x0][0x630] ;  /* 0x00018c00ff027b82 */ /* 0x000eb00000000800 */
[----:B------:R-:W3:Y:S01]  /*0cb0*/  LDC.64 R24, c[0x0][0x620] ;  /* 0x00018800ff187b82 */ /* 0x000ee20000000a00 */
[----:B-1----:R-:W-:-:S04]  /*0cc0*/  ISETP.NE.U32.AND P0, PT, R20, RZ, PT ;  /* 0x000000ff1400720c */ /* 0x002fc80003f05070 */
[----:B------:R-:W-:-:S13]  /*0cd0*/  ISETP.NE.AND.EX P0, PT, R21, RZ, PT, P0 ;  /* 0x000000ff1500720c */ /* 0x000fda0003f05300 */
[----:B--23--:R-:W-:Y:S05]  /*0ce0*/  @!P0 BRA `(.L_x_11) ;  /* 0x0000000000288947 */ /* 0x00cfea0003800000 */
[----:B0-----:R-:W0:Y:S02]  /*0cf0*/  LDC R13, c[0x0][0x634] ;  /* 0x00018d00ff0d7b82 */ /* 0x001e240000000800 */
[----:B0-----:R-:W-:-:S05]  /*0d00*/  IADD3 R13, P0, R18, R13, RZ ;  /* 0x0000000d120d7210 */ /* 0x001fca0007f1e0ff */
[----:B------:R-:W-:-:S04]  /*0d10*/  IMAD.X R15, RZ, RZ, R17, P0 ;  /* 0x000000ffff0f7224 */ /* 0x000fc800000e0611 */
[----:B------:R-:W-:-:S04]  /*0d20*/  IMAD.WIDE.U32 R8, R15, R20, RZ ;  /* 0x000000140f087225 */ /* 0x000fc800078e00ff */
[----:B------:R-:W-:-:S04]  /*0d30*/  IMAD.WIDE.U32 R10, P0, R13, R21, R8 ;  /* 0x000000150d0a7225 */ /* 0x000fc80007800008 */
[----:B------:R-:W-:-:S04]  /*0d40*/  IMAD.WIDE.U32 R8, R13, R20, RZ ;  /* 0x000000140d087225 */ /* 0x000fc800078e00ff */
[----:B------:R-:W-:Y:S01]  /*0d50*/  IMAD.X R13, RZ, RZ, RZ, P0 ;  /* 0x000000ffff0d7224 */ /* 0x000fe200000e06ff */
[----:B------:R-:W-:Y:S01]  /*0d60*/  IADD3 RZ, P0, R9, R10, RZ ;  /* 0x0000000a09ff7210 */ /* 0x000fe20007f1e0ff */
[----:B------:R-:W-:-:S04]  /*0d70*/  IMAD.MOV.U32 R12, RZ, RZ, R11 ;  /* 0x000000ffff0c7224 */ /* 0x000fc800078e000b */
[----:B------:R-:W-:-:S08]  /*0d80*/  IMAD.WIDE.U32.X R8, R15, R21, R12, P0 ;  /* 0x000000150f087225 */ /* 0x000fd000000e040c */
.L_x_11:
[-CC-:B------:R-:W-:Y:S01]  /*0d90*/  SHF.R.U64 R31, R8, R2.reuse, R9.reuse ;  /* 0x00000002081f7219 */ /* 0x180fe20000001209 */
[----:B0-----:R-:W0:Y:S01]  /*0da0*/  LDC R12, c[0x0][0x618] ;  /* 0x00018600ff0c7b82 */ /* 0x001e220000000800 */
[----:B------:R-:W-:Y:S01]  /*0db0*/  SHF.R.U32.HI R7, RZ, R2, R9 ;  /* 0x00000002ff077219 */ /* 0x000fe20000011609 */
[----:B------:R-:W-:Y:S01]  /*0dc0*/  ULDC UR4, c[0x0][0x150] ;  /* 0x0000540000047ab9 */ /* 0x000fe20000000800 */
[----:B------:R-:W-:Y:S01]  /*0dd0*/  IADD3 R11, P0, RZ, -R31, RZ ;  /* 0x8000001fff0b7210 */ /* 0x000fe20007f1e0ff */
[----:B------:R-:W-:Y:S01]  /*0de0*/  IMAD.MOV.U32 R19, RZ, RZ, R17 ;  /* 0x000000ffff137224 */ /* 0x000fe200078e0011 */
[----:B------:R-:W-:-:S03]  /*0df0*/  I2FP.F32.U32 R2, R6 ;  /* 0x0000000600027245 */ /* 0x000fc60000201000 */
[----:B------:R-:W1:Y:S01]  /*0e00*/  LDC.64 R26, c[0x0][0x640] ;  /* 0x00019000ff1a7b82 */ /* 0x000e620000000a00 */
[----:B------:R-:W-:Y:S02]  /*0e10*/  IMAD.X R13, RZ, RZ, ~R7, P0 ;  /* 0x000000ffff0d7224 */ /* 0x000fe400000e0e07 */
[----:B------:R-:W-:Y:S01]  /*0e20*/  FMUL R2, R2, UR4 ;  /* 0x0000000402027c20 */ /* 0x000fe20008400000 */
[----:B------:R-:W-:Y:S01]  /*0e30*/  IMAD.WIDE.U32 R8, R11, R24, R18 ;  /* 0x000000180b087225 */ /* 0x000fe200078e0012 */
[----:B------:R-:W-:-:S03]  /*0e40*/  ULDC UR4, c[0x0][0x154] ;  /* 0x0000550000047ab9 */ /* 0x000fc60000000800 */
[----:B------:R-:W-:Y:S01]  /*0e50*/  IMAD R10, R13, R24, RZ ;  /* 0x000000180d0a7224 */ /* 0x000fe200078e02ff */
[----:B------:R-:W2:Y:S01]  /*0e60*/  LDC R7, c[0x0][0x144] ;  /* 0x00005100ff077b82 */ /* 0x000ea20000000800 */
[----:B------:R-:W3:Y:S02]  /*0e70*/  F2I.U32.TRUNC.NTZ R2, R2 ;  /* 0x0000000200027305 */ /* 0x000ee4000020f000 */
[----:B------:R-:W-:-:S04]  /*0e80*/  IMAD R11, R11, R25, R10 ;  /* 0x000000190b0b7224 */ /* 0x000fc800078e020a */
[----:B------:R-:W-:Y:S01]  /*0e90*/  IMAD.IADD R9, R9, 0x1, R11 ;  /* 0x0000000109097824 */ /* 0x000fe200078e020b */
[----:B------:R-:W4:Y:S01]  /*0ea0*/  LDC R22, c[0x0][0x608] ;  /* 0x00018200ff167b82 */ /* 0x000f220000000800 */
[----:B------:R-:W-:-:S03]  /*0eb0*/  IMAD.MOV.U32 R11, RZ, RZ, -0x1 ;  /* 0xffffffffff0b7424 */ /* 0x000fc600078e00ff */
[--C-:B0-----:R-:W-:Y:S02]  /*0ec0*/  SHF.R.U64 R20, R8, R12, R9.reuse ;  /* 0x0000000c08147219 */ /* 0x101fe40000001209 */
[----:B------:R-:W-:Y:S02]  /*0ed0*/  I2FP.F32.U32 R8, R14 ;  /* 0x0000000e00087245 */ /* 0x000fe40000201000 */
[----:B------:R-:W0:Y:S01]  /*0ee0*/  LDC R24, c[0x0][0x658] ;  /* 0x00019600ff187b82 */ /* 0x000e220000000800 */
[----:B-1----:R-:W-:Y:S01]  /*0ef0*/  ISETP.NE.U32.AND P0, PT, R26, RZ, PT ;  /* 0x000000ff1a00720c */ /* 0x002fe20003f05070 */
[----:B---3--:R-:W-:Y:S02]  /*0f00*/  IMAD.MOV R10, RZ, RZ, -R2 ;  /* 0x000000ffff0a7224 */ /* 0x008fe400078e0a02 */
[----:B------:R-:W-:Y:S01]  /*0f10*/  FMUL R8, R8, UR4 ;  /* 0x0000000408087c20 */ /* 0x000fe20008400000 */
[----:B------:R-:W-:Y:S02]  /*0f20*/  SHF.R.U32.HI R9, RZ, R12, R9 ;  /* 0x0000000cff097219 */ /* 0x000fe40000011609 */
[----:B------:R-:W-:Y:S01]  /*0f30*/  ISETP.NE.AND.EX P0, PT, R27, RZ, PT, P0 ;  /* 0x000000ff1b00720c */ /* 0x000fe20003f05300 */
[----:B------:R1:W3:Y:S01]  /*0f40*/  F2I.U32.TRUNC.NTZ R15, R8 ;  /* 0x00000008000f7305 */ /* 0x0002e2000020f000 */
[----:B------:R-:W1:Y:S01]  /*0f50*/  LDC R19, c[0x0][0x148] ;  /* 0x00005200ff137b82 */ /* 0x000e620000000800 */
[----:B--2---:R-:W-:-:S07]  /*0f60*/  IMAD R2, R7, R10, R6 ;  /* 0x0000000a07027224 */ /* 0x004fce00078e0206 */
[----:B------:R-:W2:Y:S01]  /*0f70*/  LDC R25, c[0x0][0x600] ;  /* 0x00018000ff197b82 */ /* 0x000ea20000000800 */
[-CC-:B----4-:R-:W-:Y:S02]  /*0f80*/  SHF.R.U64 R32, R20, R22.reuse, R9.reuse ;  /* 0x0000001614207219 */ /* 0x190fe40000001209 */
[----:B------:R-:W-:Y:S01]  /*0f90*/  SHF.R.U32.HI R7, RZ, R22, R9 ;  /* 0x00000016ff077219 */ /* 0x000fe20000011609 */
[----:B------:R-:W-:-:S04]  /*0fa0*/  IMAD.MOV.U32 R9, RZ, RZ, 0x1 ;  /* 0x00000001ff097424 */ /* 0x000fc800078e00ff */
[----:B------:R-:W4:Y:S01]  /*0fb0*/  LDC R28, c[0x0][0x648] ;  /* 0x00019200ff1c7b82 */ /* 0x000f220000000800 */
[-C--:B0-----:R-:W-:Y:S02]  /*0fc0*/  SHF.L.U32 R6, R11, R24.reuse, RZ ;  /* 0x000000180b067219 */ /* 0x081fe400000006ff */
[--C-:B------:R-:W-:Y:S02]  /*0fd0*/  SHF.R.U64 R22, R32, R24, R7.reuse ;  /* 0x0000001820167219 */ /* 0x100fe40000001207 */
[----:B------:R-:W-:Y:S02]  /*0fe0*/  LOP3.LUT R13, RZ, R6, RZ, 0x33, !PT ;  /* 0x00000006ff0d7212 */ /* 0x000fe400078e33ff */
[-C--:B------:R-:W-:Y:S01]  /*0ff0*/  SHF.R.U32.HI R7, RZ, R24.reuse, R7 ;  /* 0x00000018ff077219 */ /* 0x080fe20000011607 */
[----:B------:R-:W0:Y:S01]  /*1000*/  LDC R29, c[0x0][0x638] ;  /* 0x00018e00ff1d7b82 */ /* 0x000e220000000800 */
[----:B------:R-:W-:Y:S01]  /*1010*/  SHF.L.U32 R12, R9, R24, RZ ;  /* 0x00000018090c7219 */ /* 0x000fe200000006ff */
[----:B------:R-:W-:-:S06]  /*1020*/  IMAD.MOV.U32 R6, RZ, RZ, R22 ;  /* 0x000000ffff067224 */ /* 0x000fcc00078e0016 */
[----:B------:R-:W0:Y:S01]  /*1030*/  LDC R30, c[0x0][0x610] ;  /* 0x00018400ff1e7b82 */ /* 0x000e220000000800 */
[----:B-1-3--:R-:W-:Y:S05]  /*1040*/  @!P0 BRA `(.L_x_12) ;  /* 0x0000000000288947 */ /* 0x00afea0003800000 */
[----:B------:R-:W1:Y:S02]  /*1050*/  LDC R11, c[0x0][0x64c] ;  /* 0x00019300ff0b7b82 */ /* 0x000e640000000800 */
[----:B-1----:R-:W-:-:S05]  /*1060*/  IADD3 R11, P0, R22, R11, RZ ;  /* 0x0000000b160b7210 */ /* 0x002fca0007f1e0ff */
        /* <DEDUP_REMOVED lines=8> */
.L_x_12:
[----:B----4-:R-:W-:Y:S01]  /*10f0*/  SHF.R.U64 R6, R6, R28, R7 ;  /* 0x0000001c06067219 */ /* 0x010fe20000001207 */
[----:B--2---:R-:W-:Y:S01]  /*1100*/  VIADD R7, R25, 0xffffffff ;  /* 0xffffffff19077836 */ /* 0x004fe20000000000 */
[----:B------:R-:W-:Y:S01]  /*1110*/  LOP3.LUT R13, R32, R13, RZ, 0xc0, !PT ;  /* 0x0000000d200d7212 */ /* 0x000fe200078ec0ff */
[----:B------:R-:W-:Y:S02]  /*1120*/  IMAD.MOV R15, RZ, RZ, -R15 ;  /* 0x000000ffff0f7224 */ /* 0x000fe400078e0a0f */
[----:B------:R-:W-:Y:S01]  /*1130*/  IMAD.MOV R8, RZ, RZ, -R6 ;  /* 0x000000ffff087224 */ /* 0x000fe200078e0a06 */
[----:B------:R-:W-:Y:S01]  /*1140*/  LOP3.LUT R7, R20, R7, RZ, 0xc0, !PT ;  /* 0x0000000714077212 */ /* 0x000fe200078ec0ff */
[----:B------:R-:W-:Y:S02]  /*1150*/  IMAD R13, R12, R6, R13 ;  /* 0x000000060c0d7224 */ /* 0x000fe400078e020d */
[----:B------:R-:W-:Y:S02]  /*1160*/  @P1 IMAD R2, R19, R15, R14 ;  /* 0x0000000f13021224 */ /* 0x000fe400078e020e */
[----:B0-----:R-:W-:-:S02]  /*1170*/  IMAD R6, R8, R29, R22 ;  /* 0x0000001d08067224 */ /* 0x001fc400078e0216 */
[----:B------:R-:W-:Y:S02]  /*1180*/  IMAD R2, R13, R30, R2 ;  /* 0x0000001e0d027224 */ /* 0x000fe400078e0202 */
[----:B------:R-:W-:Y:S02]  /*1190*/  IMAD R19, R6, R25, R7 ;  /* 0x0000001906137224 */ /* 0x000fe400078e0207 */
[----:B------:R-:W-:-:S03]  /*11a0*/  IMAD.MOV.U32 R8, RZ, RZ, 0x1 ;  /* 0x00000001ff087424 */ /* 0x000fc600078e00ff */
[----:B------:R-:W-:Y:S02]  /*11b0*/  SEL R22, R19, R2, !P1 ;  /* 0x0000000213167207 */ /* 0x000fe40004800000 */
[----:B------:R-:W-:Y:S01]  /*11c0*/  SEL R19, R2, R19, !P1 ;  /* 0x0000001302137207 */ /* 0x000fe20004800000 */
[----:B------:R-:W-:-:S07]  /*11d0*/  IMAD.MOV.U32 R2, RZ, RZ, R31 ;  /* 0x000000ffff027224 */ /* 0x000fce00078e001f */
.L_x_10:
[----:B------:R-:W-:Y:S05]  /*11e0*/  @!P2 BRA `(.L_x_13) ;  /* 0x000000900088a947 */ /* 0x000fea0003800000 */
[----:B------:R-:W-:-:S13]  /*11f0*/  ISETP.GT.U32.AND P0, PT, R33, 0x1, PT ;  /* 0x000000012100780c */ /* 0x000fda0003f04070 */
[----:B------:R-:W-:Y:S05]  /*1200*/  @P0 EXIT ;  /* 0x000000000000094d */ /* 0x000fea0003800000 */
.L_x_14:
[----:B------:R-:W-:-:S08]  /*1210*/  NOP ;  /* 0x0000000000007918 */ /* 0x000fd00000000000 */
[----:B------:R-:W1:Y:S02]  /*1220*/  USETMAXREG.TRY_ALLOC.CTAPOOL UP0, 0xe8 ;  /* 0x000000e8000079c8 */ /* 0x000e640008000600 */
[----:B-1----:R-:W-:-:S13]  /*1230*/  PLOP3.LUT P0, PT, PT, PT, UP0, 0x80, 0x0 ;  /* 0x000000000000781c */ /* 0x002fda0003f0f008 */
[----:B------:R-:W-:Y:S05]  /*1240*/  @!P0 BRA `(.L_x_14) ;  /* 0xfffffffc00f08947 */ /* 0x000fea000383ffff */
[----:B------:R-:W-:-:S13]  /*1250*/  LOP3.LUT P0, RZ, R8, 0xff, RZ, 0xc0, !PT ;  /* 0x000000ff08ff7812 */ /* 0x000fda000780c0ff */
[----:B------:R-:W-:Y:S05]  /*1260*/  @!P0 EXIT ;  /* 0x000000000000894d */ /* 0x000fea0003800000 */
[----:B------:R-:W1:Y:S01]  /*1270*/  S2UR UR4, SR_CgaCtaId ;  /* 0x00000000000479c3 */ /* 0x000e620000008800 */
[----:B------:R-:W-:Y:S01]  /*1280*/  VIADD R6, R5, 0xffffffff ;  /* 0xffffffff05067836 */ /* 0x000fe20000000000 */
[----:B------:R-:W-:Y:S01]  /*1290*/  SHF.R.S32.HI R0, RZ, 0x1f, R3 ;  /* 0x0000001fff007819 */ /* 0x000fe20000011403 */
[----:B------:R-:W-:Y:S01]  /*12a0*/  UMOV UR41, 0x400 ;  /* 0x0000040000297882 */ /* 0x000fe20000000000 */
[----:B------:R-:W-:Y:S01]  /*12b0*/  UISETP.LT.AND UP0, UPT, UR40, 0x1, UPT ;  /* 0x000000012800788c */ /* 0x000fe2000bf01270 */
[----:B------:R-:W-:Y:S01]  /*12c0*/  LOP3.LUT R172, R16, 0x1, RZ, 0xfc, !PT ;  /* 0x0000000110ac7812 */ /* 0x000fe200078efcff */
[----:B------:R-:W-:Y:S01]  /*12d0*/  USHF.L.U32 UR44, UR40, 0x1, URZ ;  /* 0x00000001282c7899 */ /* 0x000fe2000800063f */
[----:B------:R-:W-:Y:S01]  /*12e0*/  R2UR UR42, R6 ;  /* 0x00000000062a72ca */ /* 0x000fe200000e0000 */
[----:B------:R-:W-:Y:S01]  /*12f0*/  USEL UR43, UR40, 0x1, UP0 ;  /* 0x00000001282b7887 */ /* 0x000fe20008000000 */
[CC--:B------:R-:W-:Y:S02]  /*1300*/  LEA.HI R4, R0.reuse, R3.reuse, RZ, 0x2 ;  /* 0x0000000300047211 */ /* 0x0c0fe400078f10ff */
[----:B------:R-:W-:Y:S01]  /*1310*/  LEA.HI R0, R0, R3, RZ, 0x5 ;  /* 0x0000000300007211 */ /* 0x000fe200078f28ff */
[----:B------:R-:W-:Y:S01]  /*1320*/  UIADD3 UR43, -UR43, UR40, URZ ;  /* 0x000000282b2b7290 */ /* 0x000fe2000fffe13f */
[----:B------:R-:W-:-:S02]  /*1330*/  SHF.R.S32.HI R154, RZ, 0x2, R4 ;  /* 0x00000002ff9a7819 */ /* 0x000fc40000011404 */
[----:B------:R-:W-:Y:S02]  /*1340*/  SHF.R.S32.HI R5, RZ, 0x1f, R4 ;  /* 0x0000001fff057819 */ /* 0x000fe40000011404 */
[----:B------:R-:W-:Y:S02]  /*1350*/  LOP3.LUT R156, R4, 0xfffffffc, RZ, 0xc0, !PT ;  /* 0xfffffffc049c7812 */ /* 0x000fe400078ec0ff */
[----:B------:R-:W-:Y:S01]  /*1360*/  LEA.HI R5, R5, R154, RZ, 0x3 ;  /* 0x0000009a05057211 */ /* 0x000fe200078f18ff */
[----:B------:R-:W-:Y:S01]  /*1370*/  USHF.L.U32 UR42, UR42, 0x3, URZ ;  /* 0x000000032a2a7899 */ /* 0x000fe2000800063f */
[----:B------:R-:W-:Y:S01]  /*1380*/  ISETP.NE.AND P0, PT, R6, RZ, PT ;  /* 0x000000ff0600720c */ /* 0x000fe20003f05270 */
[----:B------:R-:W-:Y:S01]  /*1390*/  IMAD.IADD R156, R3, 0x1, -R156 ;  /* 0x00000001039c7824 */ /* 0x000fe200078e0a9c */
[----:B------:R-:W-:Y:S01]  /*13a0*/  LOP3.LUT R5, R5, 0xfffffff8, RZ, 0xc0, !PT ;  /* 0xfffffff805057812 */ /* 0x000fe200078ec0ff */
[----:B-1----:R-:W-:Y:S01]  /*13b0*/  ULEA UR41, UR4, UR41, 0x18 ;  /* 0x0000002904297291 */ /* 0x002fe2000f8ec03f */
[----:B------:R-:W-:Y:S01]  /*13c0*/  SEL R173, RZ, 0x1, P0 ;  /* 0x00000001ffad7807 */ /* 0x000fe20000000000 */
[----:B------:R-:W-:Y:S01]  /*13d0*/  IMAD.U32 R158, RZ, RZ, UR42 ;  /* 0x0000002aff9e7e24 */ /* 0x000fe2000f8e00ff */
[----:B------:R-:W-:Y:S01]  /*13e0*/  ULDC UR4, c[0x0][0x284] ;  /* 0x0000a10000047ab9 */ /* 0x000fe20000000800 */
[----:B------:R-:W-:Y:S01]  /*13f0*/  IMAD.IADD R154, R154, 0x1, -R5 ;  /* 0x000000019a9a7824 */ /* 0x000fe200078e0a05 */
[----:B------:R-:W-:Y:S01]  /*1400*/  UIADD3 UR45, UR41, 0x80, URZ ;  /* 0x00000080292d7890 */ /* 0x000fe2000fffe03f */
[----:B------:R-:W-:-:S02]  /*1410*/  SHF.R.S32.HI R5, RZ, 0x5, R0 ;  /* 0x00000005ff057819 */ /* 0x000fc40000011400 */
[C---:B------:R-:W-:Y:S02]  /*1420*/  LOP3.LUT R160, R158.reuse, 0x8, RZ, 0xc0, !PT ;  /* 0x000000089ea07812 */ /* 0x040fe400078ec0ff */
[--C-:B------:R-:W-:Y:S01]  /*1430*/  SHF.R.S32.HI R155, RZ, 0x1f, R154.reuse ;  /* 0x0000001fff9b7819 */ /* 0x100fe2000001149a */
[C-C-:B------:R-:W-:Y:S01]  /*1440*/  IMAD R161, R5.reuse, -0x10, -R154.reuse ;  /* 0xfffffff005a17824 */ /* 0x140fe200078e0a9a */
[----:B------:R-:W-:Y:S01]  /*1450*/  LOP3.LUT R158, R158, 0x8, RZ, 0xc, !PT ;  /* 0x000000089e9e7812 */ /* 0x000fe200078e0cff */
[----:B------:R-:W-:Y:S01]  /*1460*/  IMAD.U32 R157, RZ, RZ, UR45 ;  /* 0x0000002dff9d7e24 */ /* 0x000fe2000f8e00ff */
[----:B------:R-:W-:Y:S01]  /*1470*/  LOP3.LUT R160, R160, 0x18, RZ, 0x3c, !PT ;  /* 0x00000018a0a07812 */ /* 0x000fe200078e3cff */
[----:B------:R-:W-:-:S04]  /*1480*/  IMAD.WIDE R154, R5, 0x10, R154 ;  /* 0x00000010059a7825 */ /* 0x000fc800078e029a */
[----:B------:R-:W-:Y:S02]  /*1490*/  VIADD R159, R157, UR42 ;  /* 0x0000002a9d9f7c36 */ /* 0x000fe40008000000 */
[----:B------:R-:W-:-:S07]  /*14a0*/  VIADD R161, R161, UR4 ;  /* 0x00000004a1a17c36 */ /* 0x000fce0008000000 */
.L_x_290:
[----:B------:R-:W-:Y:S01]  /*14b0*/  SHF.L.U32 R0, R173, 0x1f, RZ ;  /* 0x0000001fad007819 */ /* 0x000fe200000006ff */
[----:B------:R-:W-:Y:S02]  /*14c0*/  ULDC UR4, c[0x0][0x28c] ;  /* 0x0000a30000047ab9 */ /* 0x000fe40000000800 */
[----:B------:R-:W-:Y:S01]  /*14d0*/  ISETP.LT.AND P1, PT, RZ, UR4, PT ;  /* 0x00000004ff007c0c */ /* 0x000fe2000bf21270 */
[----:B------:R-:W1:Y:S02]  /*14e0*/  SYNCS.PHASECHK.TRANS64.TRYWAIT P0, [R157+UR42], R0 ;  /* 0x000000009d0075a7 */ /* 0x000e64000800016a */
[----:B01-34-:R-:W-:Y:S10]  /*14f0*/  @!P0 BRA `(.L_x_15) ;  /* 0x000000a000308947 */ /* 0x01bff40003800000 */
.L_x_315:
[----:B------:R-:W-:Y:S05]  /*1500*/  @P1 BRA `(.L_x_16) ;  /* 0x0000000000401947 */ /* 0x000fea0003800000 */
[----:B-1----:R-:W-:Y:S01]  /*1510*/  MOV R0, 0x0 ;  /* 0x0000000000007802 */ /* 0x002fe20000000f00 */
[----:B------:R-:W-:Y:S01]  /*1520*/  ULDC.64 UR4, c[0x4][0x68] ;  /* 0x01001a0000047ab9 */ /* 0x000fe20000000a00 */
[----:B------:R-:W-:Y:S01]  /*1530*/  ULDC.64 UR6, c[0x4][0x8] ;  /* 0x0100020000067ab9 */ /* 0x000fe20000000a00 */
[----:B------:R-:W-:Y:S01]  /*1540*/  IMAD.U32 R4, RZ, RZ, UR4 ;  /* 0x00000004ff047e24 */ /* 0x000fe2000f8e00ff */
[----:B------:R1:W2:Y:S01]  /*1550*/  LDC.64 R14, c[0x4][R0] ;  /* 0x01000000000e7b82 */ /* 0x0002a20000000a00 */
[----:B------:R-:W-:Y:S01]  /*1560*/  IMAD.U32 R5, RZ, RZ, UR5 ;  /* 0x00000005ff057e24 */ /* 0x000fe2000f8e00ff */
[----:B------:R-:W-:Y:S01]  /*1570*/  ULDC.64 UR4, c[0x4][0x70] ;  /* 0x01001c0000047ab9 */ /* 0x000fe20000000a00 */
[----:B------:R-:W-:Y:S02]  /*1580*/  IMAD.U32 R10, RZ, RZ, UR6 ;  /* 0x00000006ff0a7e24 */ /* 0x000fe4000f8e00ff */
[----:B------:R-:W-:Y:S02]  /*1590*/  IMAD.U32 R6, RZ, RZ, UR4 ;  /* 0x00000004ff067e24 */ /* 0x000fe4000f8e00ff */
[----:B------:R-:W-:-:S02]  /*15a0*/  IMAD.U32 R7, RZ, RZ, UR5 ;  /* 0x00000005ff077e24 */ /* 0x000fc4000f8e00ff */
[----:B------:R-:W-:Y:S02]  /*15b0*/  IMAD.U32 R11, RZ, RZ, UR7 ;  /* 0x00000007ff0b7e24 */ /* 0x000fe4000f8e00ff */
[----:B------:R-:W-:Y:S02]  /*15c0*/  IMAD.MOV.U32 R8, RZ, RZ, 0x1e1 ;  /* 0x000001e1ff087424 */ /* 0x000fe400078e00ff */
[----:B0-----:R-:W-:Y:S02]  /*15d0*/  IMAD.MOV.U32 R12, RZ, RZ, 0x1 ;  /* 0x00000001ff0c7424 */ /* 0x001fe400078e00ff */
[----:B-1----:R-:W-:-:S07]  /*15e0*/  IMAD.MOV.U32 R13, RZ, RZ, RZ ;  /* 0x000000ffff0d7224 */ /* 0x002fce00078e00ff */
[----:B------:R-:W-:-:S07]  /*15f0*/  LEPC R20, `(.L_x_16) ;  /* 0x000000001014794e */ /* 0x000fce0000000000 */
[----:B--2--5:R-:W-:Y:S05]  /*1600*/  CALL.ABS.NOINC R14 ;  /* 0x000000000e007343 */ /* 0x024fea0003c00000 */
.L_x_16:
[----:B------:R-:W-:-:S13]  /*1610*/  ISETP.NE.AND P0, PT, R172, 0x3, PT ;  /* 0x00000003ac00780c */ /* 0x000fda0003f05270 */
[----:B------:R-:W-:Y:S05]  /*1620*/  @!P0 BRA `(.L_x_17) ;  /* 0x0000000000048947 */ /* 0x000fea0003800000 */
[----:B------:R-:W-:Y:S01]  /*1630*/  BPT.TRAP 0x1 ;  /* 0x000000040000795c */ /* 0x000fe20000300000 */
.L_x_17:
[----:B------:R-:W-:Y:S02]  /*1640*/  IMAD.U32 R3, RZ, RZ, UR38 ;  /* 0x00000026ff037e24 */ /* 0x000fe4000f8e00ff */
[----:B-1----:R-:W-:-:S03]  /*1650*/  IMAD.U32 R0, RZ, RZ, UR39 ;  /* 0x00000027ff007e24 */ /* 0x002fc6000f8e00ff */
[----:B------:R-:W-:Y:S02]  /*1660*/  LEA R3, R3, UR41, 0x3 ;  /* 0x0000002903037c11 */ /* 0x000fe4000f8e18ff */
[----:B------:R-:W-:-:S04]  /*1670*/  SHF.L.U32 R0, R0, 0x1f, RZ ;  /* 0x0000001f00007819 */ /* 0x000fc800000006ff */
[----:B------:R1:W2:Y:S01]  /*1680*/  SYNCS.PHASECHK.TRANS64.TRYWAIT P1, [R3+URZ], R0 ;  /* 0x00000000030075a7 */ /* 0x0002a2000802017f */
[----:B------:R-:W-:Y:S05]  /*1690*/  @!P0 BRA `(.L_x_18) ;  /* 0x0000000000048947 */ /* 0x000fea0003800000 */
[----:B------:R-:W-:Y:S01]  /*16a0*/  BPT.TRAP 0x1 ;  /* 0x000000040000795c */ /* 0x000fe20000300000 */
.L_x_18:
[----:B------:R-:W-:-:S05]  /*16b0*/  IMAD.U32 R4, RZ, RZ, UR43 ;  /* 0x0000002bff047e24 */ /* 0x000fca000f8e00ff */
[----:B------:R-:W-:Y:S01]  /*16c0*/  ISETP.GE.AND P2, PT, R4, 0x1, PT ;  /* 0x000000010400780c */ /* 0x000fe20003f46270 */
[----:B--2---:R-:W-:-:S12]  /*16d0*/  @P1 BRA `(.L_x_19) ;  /* 0x0000000000081947 */ /* 0x004fd80003800000 */
[----:B------:R-:W2:Y:S02]  /*16e0*/  SYNCS.PHASECHK.TRANS64.TRYWAIT P1, [R3+URZ], R0 ;  /* 0x00000000030075a7 */ /* 0x000ea4000802017f */
[----:B--2---:R-:W-:Y:S05]  /*16f0*/  @!P1 BRA `(.L_x_20) ;  /* 0x0000009c00c49947 */ /* 0x004fea0003800000 */
.L_x_19:
[----:B------:R-:W-:Y:S05]  /*1700*/  WARPSYNC.ALL ;  /* 0x0000000000007948 */ /* 0x000fea0003800000 */
[----:B------:R-:W-:Y:S01]  /*1710*/  UIADD3 UR4, UR41, 0x180, URZ ;  /* 0x0000018029047890 */ /* 0x000fe2000fffe03f */
[----:B------:R-:W-:Y:S01]  /*1720*/  WARPGROUP.ARRIVE ;  /* 0x00000000000079c5 */ /* 0x000fe20000000000 */
[----:B------:R-:W-:Y:S02]  /*1730*/  UIADD3 UR5, UR41, 0xe180, URZ ;  /* 0x0000e18029057890 */ /* 0x000fe4000fffe03f */
[----:B------:R-:W-:Y:S02]  /*1740*/  USHF.R.U32.HI UR4, URZ, 0x4, UR4 ;  /* 0x000000043f047899 */ /* 0x000fe40008011604 */
[----:B------:R-:W-:-:S02]  /*1750*/  USHF.R.U32.HI UR5, URZ, 0x4, UR5 ;  /* 0x000000043f057899 */ /* 0x000fc40008011605 */
[----:B------:R-:W-:Y:S02]  /*1760*/  ULOP3.LUT UR4, UR4, 0x3fff, URZ, 0xc0, !UPT ;  /* 0x00003fff04047892 */ /* 0x000fe4000f8ec03f */
[----:B------:R-:W-:Y:S02]  /*1770*/  ULOP3.LUT UR5, UR5, 0x3fff, URZ, 0xc0, !UPT ;  /* 0x00003fff05057892 */ /* 0x000fe4000f8ec03f */
[----:B------:R-:W-:Y:S02]  /*1780*/  ULOP3.LUT UR8, UR4, 0x10000, URZ, 0xfc, !UPT ;  /* 0x0001000004087892 */ /* 0x000fe4000f8efc3f */
[----:B------:R-:W-:Y:S02]  /*1790*/  ULOP3.LUT UR9, UR5, 0x10000, URZ, 0xfc, !UPT ;  /* 0x0001000005097892 */ /* 0x000fe4000f8efc3f */
[----:B------:R-:W-:Y:S02]  /*17a0*/  ULEA UR10, UR38, UR8, 0x9 ;  /* 0x00000008260a7291 */ /* 0x000fe4000f8e483f */
[----:B------:R-:W-:Y:S01]  /*17b0*/  ULEA UR11, UR38, UR9, 0xb ;  /* 0x00000009260b7291 */ /* 0x000fe2000f8e583f */
[----:B------:R-:W-:Y:S01]  /*17c0*/  UMOV UR5, 0x40000040 ;  /* 0x4000004000057882 */ /* 0x000fe20000000000 */
[----:B------:R-:W-:-:S03]  /*17d0*/  UMOV UR7, 0x40000040 ;  /* 0x4000004000077882 */ /* 0x000fc60000000000 */
[----:B------:R-:W-:Y:S02]  /*17e0*/  UMOV UR4, UR10 ;  /* 0x0000000a00047c82 */ /* 0x000fe40008000000 */
[----:B------:R-:W-:Y:S02]  /*17f0*/  UMOV UR6, UR11 ;  /* 0x0000000b00067c82 */ /* 0x000fe40008000000 */
[----:B------:R-:W-:Y:S01]  /*1800*/  HGMMA.64x256x8.F32.TF32 R24, gdesc[UR4], RZ, !UPT, gsb0 ;  /* 0x07e00000041879f0 */ /* 0x000fe2000c0028ff */
[----:B------:R-:W-:Y:S02]  /*1810*/  UIADD3 UR4, UR10, 0x2, URZ ;  /* 0x000000020a047890 */ /* 0x000fe4000fffe03f */
[----:B------:R-:W-:Y:S01]  /*1820*/  UIADD3 UR6, UR11, 0x2, URZ ;  /* 0x000000020b067890 */ /* 0x000fe2000fffe03f */
[----:B------:R-:W-:Y:S01]  /*1830*/  UMOV UR5, 0x40000040 ;  /* 0x4000004000057882 */ /* 0x000fe20000000000 */
[----:B------:R-:W-:Y:S01]  /*1840*/  UMOV UR7, 0x40000040 ;  /* 0x4000004000077882 */ /* 0x000fe20000000000 */
[----:B------:R-:W-:-:S02]  /*1850*/  WARPGROUP.DEPBAR.LE gsb0, 0x0 ;  /* 0x00008000000079c5 */ /* 0x000fc40000010000 */
[----:B------:R-:W-:-:S15]  /*1860*/  WARPGROUP.ARRIVE ;  /* 0x00000000000079c5 */ /* 0x000fde0000000000 */
[----:B------:R-:W-:-:S05]  /*1870*/  NOP ;  /* 0x0000000000007918 */ /* 0x000fca0000000000 */
[----:B------:R-:W-:Y:S01]  /*1880*/  HGMMA.64x256x8.F32.TF32 R24, gdesc[UR4], R24, gsb0 ;  /* 0x07e00000041879f0 */ /* 0x000fe20008002818 */
[----:B------:R-:W-:Y:S02]  /*1890*/  UIADD3 UR4, UR10, 0x4, URZ ;  /* 0x000000040a047890 */ /* 0x000fe4000fffe03f */
[----:B------:R-:W-:Y:S01]  /*18a0*/  UIADD3 UR6, UR11, 0x4, URZ ;  /* 0x000000040b067890 */ /* 0x000fe2000fffe03f */
[----:B------:R-:W-:Y:S01]  /*18b0*/  UMOV UR5, 0x40000040 ;  /* 0x4000004000057882 */ /* 0x000fe20000000000 */
[----:B------:R-:W-:Y:S01]  /*18c0*/  UMOV UR7, 0x40000040 ;  /* 0x4000004000077882 */ /* 0x000fe20000000000 */
[----:B------:R-:W-:Y:S02]  /*18d0*/  WARPGROUP.DEPBAR.LE gsb0, 0x0 ;  /* 0x00008000000079c5 */ /* 0x000fe40000010000 */
        /* <DEDUP_REMOVED lines=10> */
[----:B------:R-:W-:Y:S03]  /*1980*/  HGMMA.64x256x8.F32.TF32 R24, gdesc[UR4], R24, gsb0 ;  /* 0x07e00000041879f0 */ /* 0x000fe60008002818 */
[----:B------:R-:W-:Y:S02]  /*1990*/  WARPGROUP.DEPBAR.LE gsb0, 0x0 ;  /* 0x00008000000079c5 */ /* 0x000fe40000010000 */
[----:B------:R-:W-:Y:S05]  /*19a0*/  @!P2 BRA `(.L_x_21) ;  /* 0x00000004001ca947 */ /* 0x000fea0003800000 */
[----:B------:R-:W-:Y:S01]  /*19b0*/  UIADD3 UR4, UR38, 0x1, URZ ;  /* 0x0000000126047890 */ /* 0x000fe2000fffe03f */
[----:B-12---:R-:W-:Y:S01]  /*19c0*/  IMAD.U32 R0, RZ, RZ, UR43 ;  /* 0x0000002bff007e24 */ /* 0x006fe2000f8e00ff */
[----:B------:R-:W-:Y:S02]  /*19d0*/  UMOV UR11, UR38 ;  /* 0x00000026000b7c82 */ /* 0x000fe40008000000 */
[----:B------:R-:W-:-:S04]  /*19e0*/  UISETP.NE.AND UP0, UPT, UR4, 0x7, UPT ;  /* 0x000000070400788c */ /* 0x000fc8000bf05270 */
[----:B------:R-:W-:Y:S02]  /*19f0*/  USEL UR5, URZ, 0x1, UP0 ;  /* 0x000000013f057887 */ /* 0x000fe40008000000 */
[----:B------:R-:W-:Y:S02]  /*1a00*/  USEL UR10, UR4, URZ, UP0 ;  /* 0x0000003f040a7287 */ /* 0x000fe40008000000 */
[----:B------:R-:W-:-:S06]  /*1a10*/  ULOP3.LUT UR5, UR39, UR5, URZ, 0x3c, !UPT ;  /* 0x0000000527057292 */ /* 0x000fcc000f8e3c3f */
[----:B------:R-:W-:-:S07]  /*1a20*/  IMAD.U32 R5, RZ, RZ, UR5 ;  /* 0x00000005ff057e24 */ /* 0x000fce000f8e00ff */
.L_x_28:
[----:B-12---:R-:W-:Y:S05]  /*1a30*/  @!P0 BRA `(.L_x_22) ;  /* 0x0000000000048947 */ /* 0x006fea0003800000 */
[----:B------:R-:W-:Y:S01]  /*1a40*/  BPT.TRAP 0x1 ;  /* 0x000000040000795c */ /* 0x000fe20000300000 */
.L_x_22:
[----:B------:R-:W-:Y:S01]  /*1a50*/  ULEA UR4, UR10, UR41, 0x3 ;  /* 0x000000290a047291 */ /* 0x000fe2000f8e183f */
[----:B------:R-:W-:-:S08]  /*1a60*/  SHF.L.U32 R3, R5, 0x1f, RZ ;  /* 0x0000001f05037819 */ /* 0x000fd000000006ff */
[----:B------:R1:W2:Y:S01]  /*1a70*/  SYNCS.PHASECHK.TRANS64.TRYWAIT P1, [UR4], R3 ;  /* 0x00000003ff0075a7 */ /* 0x0002a20008020144 */
[----:B------:R-:W-:Y:S05]  /*1a80*/  @!P0 BRA `(.L_x_23) ;  /* 0x0000000000048947 */ /* 0x000fea0003800000 */
[----:B------:R-:W-:Y:S01]  /*1a90*/  BPT.TRAP 0x1 ;  /* 0x000000040000795c */ /* 0x000fe20000300000 */
.L_x_23:
[----:B--2---:R-:W-:Y:S05]  /*1aa0*/  @P1 BRA `(.L_x_24) ;  /* 0x0000000000081947 */ /* 0x004fea0003800000 */
[----:B------:R-:W2:Y:S02]  /*1ab0*/  SYNCS.PHASECHK.TRANS64.TRYWAIT P1, [UR4], R3 ;  /* 0x00000003ff0075a7 */ /* 0x000ea40008020144 */
[----:B--2---:R-:W-:Y:S05]  /*1ac0*/  @!P1 BRA `(.L_x_25) ;  /* 0x0000009800e49947 */ /* 0x004fea0003800000 */
.L_x_24:
[----:B------:R-:W-:Y:S01]  /*1ad0*/  ULEA UR12, UR10, UR8, 0x9 ;  /* 0x000000080a0c7291 */ /* 0x000fe2000f8e483f */
[----:B------:R-:W-:Y:S01]  /*1ae0*/  WARPGROUP.ARRIVE ;  /* 0x00000000000079c5 */ /* 0x000fe20000000000 */
[----:B------:R-:W-:Y:S01]  /*1af0*/  ULEA UR13, UR10, UR9, 0xb ;  /* 0x000000090a0d7291 */ /* 0x000fe2000f8e583f */
[----:B------:R-:W-:Y:S01]  /*1b00*/  UMOV UR5, 0x40000040 ;  /* 0x4000004000057882 */ /* 0x000fe20000000000 */
[----:B------:R-:W-:-:S03]  /*1b10*/  UMOV UR7, 0x40000040 ;  /* 0x4000004000077882 */ /* 0x000fc60000000000 */
[----:B------:R-:W-:Y:S02]  /*1b20*/  UMOV UR4, UR12 ;  /* 0x0000000c00047c82 */ /* 0x000fe40008000000 */
[----:B------:R-:W-:Y:S02]  /*1b30*/  UMOV UR6, UR13 ;  /* 0x0000000d00067c82 */ /* 0x000fe40008000000 */
[----:B------:R-:W-:Y:S01]  /*1b40*/  HGMMA.64x256x8.F32.TF32 R24, gdesc[UR4], R24, gsb0 ;  /* 0x07e00000041879f0 */ /* 0x000fe20008002818 */
        /* <DEDUP_REMOVED lines=26> */
[----:B------:R-:W-:Y:S01]  /*1cf0*/  BPT.TRAP 0x1 ;  /* 0x000000040000795c */ /* 0x000fe20000300000 */
.L_x_26:
[----:B------:R-:W-:Y:S01]  /*1d00*/  ULEA UR4, UR11, UR41, 0x3 ;  /* 0x000000290b047291 */ /* 0x000fe2000f8e183f */
[----:B------:R-:W-:-:S03]  /*1d10*/  ISETP.GT.U32.AND P1, PT, R16, 0x1, PT ;  /* 0x000000011000780c */ /* 0x000fc60003f24070 */
[----:B------:R-:W-:-:S04]  /*1d20*/  UIADD3 UR4, UR4, 0x38, URZ ;  /* 0x0000003804047890 */ /* 0x000fc8000fffe03f */
[----:B------:R-:W-:-:S09]  /*1d30*/  UPRMT UR4, URZ, 0x654, UR4 ;  /* 0x000006543f047896 */ /* 0x000fd20008000004 */
[----:B------:R-:W-:Y:S01]  /*1d40*/  SYNCS.ARRIVE.TRANS64.RED.A1T0 RZ, [UR4], RZ ;  /* 0x000000ffffff79a7 */ /* 0x000fe20008100404 */
[----:B------:R-:W-:Y:S05]  /*1d50*/  @P1 BRA `(.L_x_27) ;  /* 0x0000000000041947 */ /* 0x000fea0003800000 */
[----:B------:R-:W-:Y:S01]  /*1d60*/  BPT.TRAP 0x1 ;  /* 0x000000040000795c */ /* 0x000fe20000300000 */
.L_x_27:
[----:B------:R-:W-:Y:S01]  /*1d70*/  UIADD3 UR10, UR10, 0x1, URZ ;  /* 0x000000010a0a7890 */ /* 0x000fe2000fffe03f */
[C---:B------:R-:W-:Y:S01]  /*1d80*/  ISETP.GT.AND P1, PT, R0.reuse, 0x1, PT ;  /* 0x000000010000780c */ /* 0x040fe20003f24270 */
[----:B------:R-:W-:Y:S01]  /*1d90*/  UIADD3 UR11, UR11, 0x1, URZ ;  /* 0x000000010b0b7890 */ /* 0x000fe2000fffe03f */
[----:B------:R-:W-:Y:S01]  /*1da0*/  VIADD R0, R0, 0xffffffff ;  /* 0xffffffff00007836 */ /* 0x000fe20000000000 */
[----:B------:R-:W-:Y:S02]  /*1db0*/  UISETP.NE.AND UP0, UPT, UR10, 0x7, UPT ;  /* 0x000000070a00788c */ /* 0x000fe4000bf05270 */
[----:B------:R-:W-:Y:S02]  /*1dc0*/  UISETP.NE.AND UP1, UPT, UR11, 0x7, UPT ;  /* 0x000000070b00788c */ /* 0x000fe4000bf25270 */
[----:B------:R-:W-:Y:S02]  /*1dd0*/  USEL UR4, URZ, 0x1, UP0 ;  /* 0x000000013f047887 */ /* 0x000fe40008000000 */
[----:B------:R-:W-:-:S02]  /*1de0*/  USEL UR10, UR10, URZ, UP0 ;  /* 0x0000003f0a0a7287 */ /* 0x000fc40008000000 */
[----:B------:R-:W-:Y:S02]  /*1df0*/  USEL UR11, UR11, URZ, UP1 ;  /* 0x0000003f0b0b7287 */ /* 0x000fe40008800000 */
[----:B------:R-:W-:Y:S01]  /*1e00*/  LOP3.LUT R5, R5, UR4, RZ, 0x3c, !PT ;  /* 0x0000000405057c12 */ /* 0x000fe2000f8e3cff */
[----:B------:R-:W-:Y:S09]  /*1e10*/  @P1 BRA `(.L_x_28) ;  /* 0xfffffffc00041947 */ /* 0x000ff2000383ffff */
.L_x_21:
[----:B-12---:R-:W1:Y:S01]  /*1e20*/  LDC R0, c[0x0][0x28c] ;  /* 0x0000a300ff007b82 */ /* 0x006e620000000800 */
[----:B------:R2:W-:Y:S01]  /*1e30*/  SYNCS.ARRIVE.TRANS64.A1T0 RZ, [R158+UR45], RZ ;  /* 0x000000ff9eff79a7 */ /* 0x0005e2000810002d */
[----:B-1----:R-:W-:-:S13]  /*1e40*/  ISETP.GE.AND P1, PT, R0, 0x1, PT ;  /* 0x000000010000780c */ /* 0x002fda0003f26270 */
[----:B--2---:R-:W-:Y:S05]  /*1e50*/  @!P1 BRA `(.L_x_29) ;  /* 0x00000000003c9947 */ /* 0x004fea0003800000 */
[----:B------:R-:W-:Y:S05]  /*1e60*/  @!P0 BRA `(.L_x_30) ;  /* 0x0000000000048947 */ /* 0x000fea0003800000 */
[----:B------:R-:W-:Y:S01]  /*1e70*/  BPT.TRAP 0x1 ;  /* 0x000000040000795c */ /* 0x000fe20000300000 */
.L_x_30:
[----:B------:R-:W-:Y:S01]  /*1e80*/  UIADD3 UR6, UR43, UR38, URZ ;  /* 0x000000262b067290 */ /* 0x000fe2000fffe03f */
[----:B------:R-:W-:-:S03]  /*1e90*/  ISETP.GT.U32.AND P0, PT, R16, 0x1, PT ;  /* 0x000000011000780c */ /* 0x000fc60003f04070 */
[----:B------:R-:W-:-:S04]  /*1ea0*/  UIMAD.WIDE.U32 UR4, UR6, 0x24924925, URZ ;  /* 0x24924925060478a5 */ /* 0x000fc8000f8e003f */
[----:B------:R-:W-:-:S04]  /*1eb0*/  UIADD3 UR4, UR6, -UR5, URZ ;  /* 0x8000000506047290 */ /* 0x000fc8000fffe03f */
[----:B------:R-:W-:-:S04]  /*1ec0*/  ULEA.HI UR4, UR4, UR5, URZ, 0x1f ;  /* 0x0000000504047291 */ /* 0x000fc8000f8ff83f */
[----:B------:R-:W-:-:S04]  /*1ed0*/  USHF.R.U32.HI UR4, URZ, 0x2, UR4 ;  /* 0x000000023f047899 */ /* 0x000fc80008011604 */
[----:B------:R-:W-:-:S04]  /*1ee0*/  UIMAD UR4, UR4, -0x7, UR6 ;  /* 0xfffffff9040478a4 */ /* 0x000fc8000f8e0206 */
[----:B------:R-:W-:-:S04]  /*1ef0*/  ULEA UR4, UR4, UR41, 0x3 ;  /* 0x0000002904047291 */ /* 0x000fc8000f8e183f */
[----:B------:R-:W-:-:S04]  /*1f00*/  UIADD3 UR4, UR4, 0x38, URZ ;  /* 0x0000003804047890 */ /* 0x000fc8000fffe03f */
[----:B------:R-:W-:-:S09]  /*1f10*/  UPRMT UR4, URZ, 0x654, UR4 ;  /* 0x000006543f047896 */ /* 0x000fd20008000004 */
[----:B------:R-:W-:Y:S01]  /*1f20*/  SYNCS.ARRIVE.TRANS64.RED.A1T0 RZ, [UR4], RZ ;  /* 0x000000ffffff79a7 */ /* 0x000fe20008100404 */
[----:B------:R-:W-:Y:S05]  /*1f30*/  @P0 BRA `(.L_x_29) ;  /* 0x0000000000040947 */ /* 0x000fea0003800000 */
[----:B------:R-:W-:Y:S01]  /*1f40*/  BPT.TRAP 0x1 ;  /* 0x000000040000795c */ /* 0x000fe20000300000 */
.L_x_29:
[----:B------:R-:W-:Y:S01]  /*1f50*/  SHF.L.U32 R0, R173, 0x1f, RZ ;  /* 0x0000001fad007819 */ /* 0x000fe200000006ff */
[----:B------:R-:W-:Y:S01]  /*1f60*/  UIADD3 UR38, UR44, UR38, URZ ;  /* 0x000000262c267290 */ /* 0x000fe2000fffe03f */
[----:B------:R-:W1:Y:S01]  /*1f70*/  LDC R7, c[0x0][0x288] ;  /* 0x0000a200ff077b82 */ /* 0x000e620000000800 */
[----:B------:R-:W-:Y:S01]  /*1f80*/  UISETP.GE.U32.AND UP1, UPT, UR44, 0x7, UPT ;  /* 0x000000072c00788c */ /* 0x000fe2000bf26070 */
[----:B------:R-:W-:Y:S01]  /*1f90*/  IMAD.SHL.U32 R8, R156, 0x2, RZ ;  /* 0x000000029c087824 */ /* 0x000fe200078e00ff */
[----:B------:R-:W-:Y:S02]  /*1fa0*/  UISETP.GT.U32.AND UP0, UPT, UR38, 0x6, UPT ;  /* 0x000000062600788c */ /* 0x000fe4000bf04070 */
[----:B------:R-:W-:Y:S02]  /*1fb0*/  UIMAD.WIDE.U32 UR4, UR38, 0x24924925, URZ ;  /* 0x24924925260478a5 */ /* 0x000fe4000f8e003f */
[----:B------:R-:W-:Y:S01]  /*1fc0*/  UISETP.LT.U32.AND UP0, UPT, UR44, 0x7, UP0 ;  /* 0x000000072c00788c */ /* 0x000fe20008701070 */
[----:B------:R-:W2:Y:S01]  /*1fd0*/  SYNCS.PHASECHK.TRANS64.TRYWAIT P0, [R157+UR42+0x10], R0 ;  /* 0x000010009d0075a7 */ /* 0x000ea2000800016a */
[----:B------:R-:W-:Y:S01]  /*1fe0*/  UIADD3 UR4, UR38, -UR5, URZ ;  /* 0x8000000526047290 */ /* 0x000fe2000fffe03f */
[----:B------:R-:W-:Y:S01]  /*1ff0*/  SHF.R.S32.HI R9, RZ, 0x1f, R8 ;  /* 0x0000001fff097819 */ /* 0x000fe20000011408 */
[----:B------:R-:W-:-:S02]  /*2000*/  USEL UR6, URZ, 0x1, !UP0 ;  /* 0x000000013f067887 */ /* 0x000fc4000c000000 */
[----:B------:R-:W-:Y:S02]  /*2010*/  ULEA.HI UR4, UR4, UR5, URZ, 0x1f ;  /* 0x0000000504047291 */ /* 0x000fe4000f8ff83f */
[----:B------:R-:W-:Y:S02]  /*2020*/  ULOP3.LUT UR39, UR39, UR6, URZ, 0x3c, !UPT ;  /* 0x0000000627277292 */ /* 0x000fe4000f8e3c3f */
[----:B------:R-:W-:-:S04]  /*2030*/  USHF.R.U32.HI UR4, URZ, 0x2, UR4 ;  /* 0x000000023f047899 */ /* 0x000fc80008011604 */
[----:B------:R-:W-:Y:S02]  /*2040*/  @UP1 ULOP3.LUT UR39, UR39, 0x1, UR4, 0x78, !UPT ;  /* 0x0000000127271892 */ /* 0x000fe4000f8e7804 */
[----:B------:R-:W-:Y:S01]  /*2050*/  UIMAD UR38, UR4, -0x7, UR38 ;  /* 0xfffffff9042678a4 */ /* 0x000fe2000f8e0226 */
[----:B-12---:R-:W-:Y:S11]  /*2060*/  @!P0 BRA `(.L_x_31) ;  /* 0x0000009400948947 */ /* 0x006ff60003800000 */
.L_x_316:
[----:B------:R-:W-:Y:S01]  /*2070*/  IMAD.SHL.U32 R6, R19, 0x40, RZ ;  /* 0x0000004013067824 */ /* 0x000fe200078e00ff */
[----:B------:R-:W-:Y:S01]  /*2080*/  ULDC UR6, c[0x0][0x284] ;  /* 0x0000a10000067ab9 */ /* 0x000fe20000000800 */
[----:B0-----:R-:W-:Y:S01]  /*2090*/  IMAD.SHL.U32 R12, R22, 0x100, RZ ;  /* 0x00000100160c7824 */ /* 0x001fe200078e00ff */
[----:B------:R-:W-:Y:S01]  /*20a0*/  SHF.R.S32.HI R167, RZ, 0x1f, R2 ;  /* 0x0000001fffa77819 */ /* 0x000fe20000011402 */
[----:B------:R-:W-:Y:S01]  /*20b0*/  ULDC.64 UR4, c[0x0][0x5d0] ;  /* 0x0001740000047ab9 */ /* 0x000fe20000000a00 */
[----:B------:R-:W-:Y:S01]  /*20c0*/  ISETP.GE.AND P0, PT, R6, UR6, PT ;  /* 0x0000000606007c0c */ /* 0x000fe2000bf06270 */
[----:B------:R-:W-:Y:S01]  /*20d0*/  IMAD.WIDE.U32 R4, R2, UR4, R8 ;  /* 0x0000000402047c25 */ /* 0x000fe2000f8e0008 */
[----:B------:R-:W-:Y:S02]  /*20e0*/  SHF.R.S32.HI R13, RZ, 0x1f, R12 ;  /* 0x0000001fff0d7819 */ /* 0x000fe4000001140c */
[C---:B------:R-:W-:Y:S01]  /*20f0*/  ISETP.GE.OR P0, PT, R12.reuse, R7, P0 ;  /* 0x000000070c00720c */ /* 0x040fe20000706670 */
[----:B------:R-:W-:Y:S01]  /*2100*/  IMAD R3, R167, UR4, RZ ;  /* 0x00000004a7037c24 */ /* 0x000fe2000f8e02ff */
[----:B------:R-:W-:-:S03]  /*2110*/  IADD3 R164, P1, R12, R4, RZ ;  /* 0x000000040ca47210 */ /* 0x000fc60007f3e0ff */
[----:B------:R-:W-:-:S05]  /*2120*/  IMAD R3, R2, UR5, R3 ;  /* 0x0000000502037c24 */ /* 0x000fca000f8e0203 */
[----:B------:R-:W-:-:S03]  /*2130*/  IADD3.X R165, R13, R5, R3, P1, !PT ;  /* 0x000000050da57210 */ /* 0x000fc60000ffe403 */
[----:B------:R-:W-:Y:S05]  /*2140*/  @P0 BRA `(.L_x_32) ;  /* 0x0000007c00000947 */ /* 0x000fea0003800000 */
[----:B------:R-:W0:Y:S01]  /*2150*/  LDC.64 R10, c[0x0][0x5c8] ;  /* 0x00017200ff0a7b82 */ /* 0x000e220000000a00 */
[----:B-----5:R-:W-:Y:S01]  /*2160*/  FSETP.NEU.AND P0, PT, R152, RZ, PT ;  /* 0x000000ff9800720b */ /* 0x020fe20003f0d000 */
[----:B------:R-:W-:Y:S01]  /*2170*/  IMAD R3, R156, -0x2, R7 ;  /* 0xfffffffe9c037824 */ /* 0x000fe200078e0207 */
[----:B------:R-:W-:Y:S01]  /*2180*/  BSSY B0, `(.L_x_32) ;  /* 0x00007bc000007945 */ /* 0x000fe20003800000 */
[----:B------:R-:W-:-:S04]  /*2190*/  IMAD.WIDE R162, R19, 0x40, R154 ;  /* 0x0000004013a27825 */ /* 0x000fc800078e029a */
[----:B-1----:R-:W-:Y:S02]  /*21a0*/  IMAD.IADD R0, R3, 0x1, -R12 ;  /* 0x0000000103007824 */ /* 0x002fe400078e0a0c */
[----:B------:R-:W-:-:S03]  /*21b0*/  IMAD.IADD R3, R161, 0x1, -R6 ;  /* 0x00000001a1037824 */ /* 0x000fc600078e0a06 */
[----:B------:R-:W-:-:S04]  /*21c0*/  ISETP.GT.AND P1, PT, R0, RZ, PT ;  /* 0x000000ff0000720c */ /* 0x000fc80003f24270 */
[----:B------:R-:W-:Y:S01]  /*21d0*/  ISETP.GT.AND P2, PT, R3, RZ, P1 ;  /* 0x000000ff0300720c */ /* 0x000fe20000f44270 */
[-C--:B0-----:R-:W-:Y:S02]  /*21e0*/  IMAD R4, R163, R10.reuse, RZ ;  /* 0x0000000aa3047224 */ /* 0x081fe400078e02ff */
[----:B------:R-:W-:-:S04]  /*21f0*/  IMAD.WIDE.U32 R164, R162, R10, R164 ;  /* 0x0000000aa2a47225 */ /* 0x000fc800078e00a4 */
[----:B------:R-:W-:-:S04]  /*2200*/  IMAD R5, R162, R11, R4 ;  /* 0x0000000ba2057224 */ /* 0x000fc800078e0204 */
[----:B------:R-:W-:Y:S01]  /*2210*/  IMAD.IADD R177, R165, 0x1, R5 ;  /* 0x00000001a5b17824 */ /* 0x000fe200078e0205 */
[----:B------:R-:W-:Y:S06]  /*2220*/  @!P0 BRA `(.L_x_33) ;  /* 0x0000005400948947 */ /* 0x000fec0003800000 */
[----:B------:R-:W0:Y:S01]  /*2230*/  LDC.64 R20, c[0x0][0x5b8] ;  /* 0x00016e00ff147b82 */ /* 0x000e220000000a00 */
[----:B------:R-:W-:-:S07]  /*2240*/  ULDC.64 UR4, c[0x0][0x5c0] ;  /* 0x0001700000047ab9 */ /* 0x000fce0000000a00 */
[----:B------:R-:W1:Y:S08]  /*2250*/  LDC.64 R174, c[0x0][0x5b0] ;  /* 0x00016c00ffae7b82 */ /* 0x000e700000000a00 */
[----:B------:R-:W2:Y:S01]  /*2260*/  LDC.64 R14, c[0x0][0x5a8] ;  /* 0x00016a00ff0e7b82 */ /* 0x000ea20000000a00 */
[-C--:B0-----:R-:W-:Y:S02]  /*2270*/  IMAD R6, R167, R20.reuse, RZ ;  /* 0x00000014a7067224 */ /* 0x081fe400078e02ff */
[----:B------:R-:W-:-:S04]  /*2280*/  IMAD.WIDE.U32 R4, R2, R20, R8 ;  /* 0x0000001402047225 */ /* 0x000fc800078e0008 */
[----:B------:R-:W-:Y:S01]  /*2290*/  IMAD R165, R2, R21, R6 ;  /* 0x0000001502a57224 */ /* 0x000fe200078e0206 */
[----:B------:R-:W-:Y:S01]  /*22a0*/  IADD3 R166, P0, R12, R4, RZ ;  /* 0x000000040ca67210 */ /* 0x000fe20007f1e0ff */
[----:B-1----:R-:W-:-:S03]  /*22b0*/  IMAD R4, R163, R174, RZ ;  /* 0x000000aea3047224 */ /* 0x002fc600078e02ff */
[----:B------:R-:W-:Y:S01]  /*22c0*/  IADD3.X R167, R13, R5, R165, P0, !PT ;  /* 0x000000050da77210 */ /* 0x000fe200007fe4a5 */
[C---:B------:R-:W-:Y:S02]  /*22d0*/  IMAD R163, R162.reuse, R175, R4 ;  /* 0x000000afa2a37224 */ /* 0x040fe400078e0204 */
[----:B------:R-:W-:-:S04]  /*22e0*/  IMAD.WIDE.U32 R4, R162, R174, R166 ;  /* 0x000000aea2047225 */ /* 0x000fc800078e00a6 */
[----:B------:R-:W-:Y:S01]  /*22f0*/  IMAD.IADD R5, R5, 0x1, R163 ;  /* 0x0000000105057824 */ /* 0x000fe200078e02a3 */
[----:B--2---:R-:W-:-:S04]  /*2300*/  LEA R6, P0, R4, R14, 0x2 ;  /* 0x0000000e04067211 */ /* 0x004fc800078010ff */
[----:B------:R-:W-:-:S05]  /*2310*/  LEA.HI.X R7, R4, R15, R5, 0x2, P0 ;  /* 0x0000000f04077211 */ /* 0x000fca00000f1405 */
[----:B------:R0:W2:Y:S01]  /*2320*/  @P2 LDG.E.LTC128B R19, desc[UR36][R6.64] ;  /* 0x0000002406132981 */ /* 0x0000a2000c1e1920 */
[----:B------:R-:W-:Y:S01]  /*2330*/  IMAD.WIDE.U32 R4, R162, R174, R12 ;  /* 0x000000aea2047225 */ /* 0x000fe200078e000c */
[C---:B------:R-:W-:Y:S01]  /*2340*/  SHF.L.U64.HI R171, R174.reuse, 0x3, R175 ;  /* 0x00000003aeab7819 */ /* 0x040fe200000102af */
[----:B------:R-:W-:Y:S02]  /*2350*/  BSSY B1, `(.L_x_34) ;  /* 0x0000014000017945 */ /* 0x000fe40003800000 */
[----:B------:R-:W-:Y:S01]  /*2360*/  IMAD.SHL.U32 R170, R174, 0x8, RZ ;  /* 0x00000008aeaa7824 */ /* 0x000fe200078e00ff */
[----:B------:R-:W-:Y:S02]  /*2370*/  IADD3 R168, P0, R8, R4, RZ ;  /* 0x0000000408a87210 */ /* 0x000fe40007f1e0ff */
[----:B------:R-:W-:Y:S01]  /*2380*/  LEA R4, P3, R164, UR4, 0x2 ;  /* 0x00000004a4047c11 */ /* 0x000fe2000f8610ff */
[----:B------:R-:W-:Y:S01]  /*2390*/  IMAD.WIDE.U32 R170, R162, R174, R170 ;  /* 0x000000aea2aa7225 */ /* 0x000fe200078e00aa */
[----:B------:R-:W-:-:S02]  /*23a0*/  IADD3.X R169, R9, R163, R5, P0, !PT ;  /* 0x000000a309a97210 */ /* 0x000fc400007fe405 */
[----:B------:R-:W-:Y:S02]  /*23b0*/  LEA.HI.X R5, R164, UR5, R177, 0x2, P3 ;  /* 0x00000005a4057c11 */ /* 0x000fe400098f14b1 */
[----:B------:R-:W-:Y:S01]  /*23c0*/  ISETP.GT.AND P0, PT, R0, 0x1, PT ;  /* 0x000000010000780c */ /* 0x000fe20003f04270 */
[----:B------:R-:W-:-:S03]  /*23d0*/  IMAD.WIDE.U32 R168, R2, R20, R168 ;  /* 0x0000001402a87225 */ /* 0x000fc600078e00a8 */
[----:B------:R-:W-:Y:S01]  /*23e0*/  ISETP.GT.AND P3, PT, R3, RZ, P0 ;  /* 0x000000ff0300720c */ /* 0x000fe20000764270 */
[----:B0-----:R-:W-:Y:S01]  /*23f0*/  IMAD.IADD R7, R165, 0x1, R169 ;  /* 0x00000001a5077824 */ /* 0x001fe200078e02a9 */
[----:B------:R-:W-:-:S04]  /*2400*/  LEA R6, P4, R168, R14, 0x2 ;  /* 0x0000000ea8067211 */ /* 0x000fc800078810ff */
[----:B------:R-:W-:Y:S02]  /*2410*/  LEA.HI.X R7, R168, R15, R7, 0x2, P4 ;  /* 0x0000000fa8077211 */ /* 0x000fe400020f1407 */
[----:B--2---:R-:W-:-:S05]  /*2420*/  LOP3.LUT R21, R19, 0xffffe000, RZ, 0xc0, !PT ;  /* 0xffffe00013157812 */ /* 0x004fca00078ec0ff */
[----:B------:R-:W-:-:S04]  /*2430*/  FMUL R21, R21, R152 ;  /* 0x0000009815157220 */ /* 0x000fc80000400000 */
[----:B------:R-:W-:-:S05]  /*2440*/  FFMA R21, R24, R153, R21 ;  /* 0x0000009918157223 */ /* 0x000fca0000000015 */
[----:B------:R-:W-:-:S05]  /*2450*/  F2FP.TF32.F32.PACK_B R21, R21 ;  /* 0x00000015ff15723e */ /* 0x000fca00024050ff */
[----:B------:R0:W-:Y:S01]  /*2460*/  @P2 STG.E desc[UR36][R4.64], R21 ;  /* 0x0000001504002986 */ /* 0x0001e2000c101924 */
[----:B------:R-:W-:Y:S05]  /*2470*/  @!P3 BRA `(.L_x_35) ;  /* 0x000000000004b947 */ /* 0x000fea0003800000 */
[----:B------:R1:W5:Y:S02]  /*2480*/  LDG.E.LTC128B R19, desc[UR36][R6.64+0x4] ;  /* 0x0000042406137981 */ /* 0x000364000c1e1920 */
.L_x_35:
[----:B------:R-:W-:Y:S05]  /*2490*/  BSYNC B1 ;  /* 0x0000000000017941 */ /* 0x000fea0003800000 */
.L_x_34:
[----:B0----5:R-:W-:Y:S01]  /*24a0*/  LOP3.LUT R21, R19, 0xffffe000, RZ, 0xc0, !PT ;  /* 0xffffe00013157812 */ /* 0x021fe200078ec0ff */
[----:B------:R-:W-:Y:S01]  /*24b0*/  IMAD.IADD R169, R163, 0x1, R171 ;  /* 0x00000001a3a97824 */ /* 0x000fe200078e02ab */
[----:B------:R-:W-:Y:S02]  /*24c0*/  IADD3 R162, P2, R166, R170, RZ ;  /* 0x000000aaa6a27210 */ /* 0x000fe40007f5e0ff */
[----:B------:R-:W-:Y:S01]  /*24d0*/  ISETP.GT.AND P1, PT, R3, 0x8, P1 ;  /* 0x000000080300780c */ /* 0x000fe20000f24270 */
[----:B------:R-:W-:Y:S02]  /*24e0*/  FMUL R22, R21, R152 ;  /* 0x0000009815167220 */ /* 0x000fe40000400000 */
[----:B------:R-:W-:Y:S01]  /*24f0*/  IMAD.X R166, R169, 0x1, R167, P2 ;  /* 0x00000001a9a67824 */ /* 0x000fe200010e06a7 */
[----:B------:R-:W-:Y:S01]  /*2500*/  LEA R24, P2, R162, R14, 0x2 ;  /* 0x0000000ea2187211 */ /* 0x000fe200078410ff */
[----:B------:R-:W-:-:S03]  /*2510*/  FFMA R163, R25, R153, R22 ;  /* 0x0000009919a37223 */ /* 0x000fc60000000016 */
[----:B------:R-:W-:Y:S02]  /*2520*/  LEA.HI.X R25, R162, R15, R166, 0x2, P2 ;  /* 0x0000000fa2197211 */ /* 0x000fe400010f14a6 */
[----:B------:R-:W-:-:S05]  /*2530*/  F2FP.TF32.F32.PACK_B R163, R163 ;  /* 0x000000a3ffa3723e */ /* 0x000fca00024050ff */
[----:B------:R0:W-:Y:S04]  /*2540*/  @P3 STG.E desc[UR36][R4.64+0x4], R163 ;  /* 0x000004a304003986 */ /* 0x0001e8000c101924 */
[----:B------:R-:W2:Y:S01]  /*2550*/  @P1 LDG.E.LTC128B R19, desc[UR36][R24.64] ;  /* 0x0000002418131981 */ /* 0x000ea2000c1e1920 */
[----:B------:R-:W-:Y:S01]  /*2560*/  IADD3 R8, P2, P3, R8, R170, R12 ;  /* 0x000000aa08087210 */ /* 0x000fe20007b5e00c */
[----:B------:R-:W-:Y:S01]  /*2570*/  BSSY B1, `(.L_x_36) ;  /* 0x0000011000017945 */ /* 0x000fe20003800000 */
[C---:B------:R-:W-:Y:S02]  /*2580*/  SHF.L.U64.HI R11, R10.reuse, 0x5, R11 ;  /* 0x000000050a0b7819 */ /* 0x040fe4000001020b */
[----:B------:R-:W-:Y:S02]  /*2590*/  IADD3.X R9, R9, R169, R13, P2, P3 ;  /* 0x000000a909097210 */ /* 0x000fe400017e640d */
[----:B------:R-:W-:-:S02]  /*25a0*/  LEA R10, P2, R10, R4, 0x5 ;  /* 0x000000040a0a7211 */ /* 0x000fc400078428ff */
[----:B------:R-:W-:Y:S01]  /*25b0*/  ISETP.GT.AND P0, PT, R3, 0x8, P0 ;  /* 0x000000080300780c */ /* 0x000fe20000704270 */
[----:B------:R-:W-:-:S04]  /*25c0*/  IMAD.WIDE.U32 R20, R2, R20, R8 ;  /* 0x0000001402147225 */ /* 0x000fc800078e0008 */
[----:B------:R-:W-:Y:S01]  /*25d0*/  IMAD.X R11, R11, 0x1, R5, P2 ;  /* 0x000000010b0b7824 */ /* 0x000fe200010e0605 */
[----:B------:R-:W-:Y:S01]  /*25e0*/  LEA R8, P3, R20, R14, 0x2 ;  /* 0x0000000e14087211 */ /* 0x000fe200078610ff */
[----:B------:R-:W-:-:S05]  /*25f0*/  IMAD.IADD R2, R165, 0x1, R21 ;  /* 0x00000001a5027824 */ /* 0x000fca00078e0215 */
        /* <DEDUP_REMOVED lines=8> */
.L_x_37:
[----:B------:R-:W-:Y:S05]  /*2680*/  BSYNC B1 ;  /* 0x0000000000017941 */ /* 0x000fea0003800000 */
.L_x_36:
[----:B0----5:R-:W-:Y:S01]  /*2690*/  LOP3.LUT R13, R19, 0xffffe000, RZ, 0xc0, !PT ;  /* 0xffffe000130d7812 */ /* 0x021fe200078ec0ff */
[----:B------:R-:W-:Y:S01]  /*26a0*/  BSSY B1, `(.L_x_38) ;  /* 0x0000009000017945 */ /* 0x000fe20003800000 */
[----:B------:R-:W-:-:S03]  /*26b0*/  ISETP.GT.AND P1, PT, R0, 0x8, PT ;  /* 0x000000080000780c */ /* 0x000fc60003f24270 */
[----:B------:R-:W-:Y:S01]  /*26c0*/  FMUL R2, R13, R152 ;  /* 0x000000980d027220 */ /* 0x000fe20000400000 */
[----:B------:R-:W-:-:S03]  /*26d0*/  ISETP.GT.AND P2, PT, R3, RZ, P1 ;  /* 0x000000ff0300720c */ /* 0x000fc60000f44270 */
[----:B------:R-:W-:-:S05]  /*26e0*/  FFMA R27, R27, R153, R2 ;  /* 0x000000991b1b7223 */ /* 0x000fca0000000002 */
[----:B------:R-:W-:-:S05]  /*26f0*/  F2FP.TF32.F32.PACK_B R27, R27 ;  /* 0x0000001bff1b723e */ /* 0x000fca00024050ff */
[----:B------:R0:W-:Y:S01]  /*2700*/  @P0 STG.E desc[UR36][R10.64+0x4], R27 ;  /* 0x0000041b0a000986 */ /* 0x0001e2000c101924 */
[----:B------:R-:W-:Y:S05]  /*2710*/  @!P2 BRA `(.L_x_39) ;  /* 0x000000000004a947 */ /* 0x000fea0003800000 */
[----:B------:R3:W5:Y:S02]  /*2720*/  LDG.E.LTC128B R19, desc[UR36][R6.64+0x20] ;  /* 0x0000202406137981 */ /* 0x000764000c1e1920 */
.L_x_39:
[----:B------:R-:W-:Y:S05]  /*2730*/  BSYNC B1 ;  /* 0x0000000000017941 */ /* 0x000fea0003800000 */
.L_x_38:
[----:B-----5:R-:W-:Y:S01]  /*2740*/  LOP3.LUT R13, R19, 0xffffe000, RZ, 0xc0, !PT ;  /* 0xffffe000130d7812 */ /* 0x020fe200078ec0ff */
        /* <DEDUP_REMOVED lines=9> */
.L_x_41:
[----:B------:R-:W-:Y:S05]  /*27e0*/  BSYNC B1 ;  /* 0x0000000000017941 */ /* 0x000fea0003800000 */
.L_x_40:
[----:B----45:R-:W-:Y:S01]  /*27f0*/  LOP3.LUT R13, R19, 0xffffe000, RZ, 0xc0, !PT ;  /* 0xffffe000130d7812 */ /* 0x030fe200078ec0ff */
[----:B------:R-:W-:Y:S01]  /*2800*/  BSSY B1, `(.L_x_42) ;  /* 0x0000008000017945 */ /* 0x000fe20003800000 */
[----:B------:R-:W-:-:S03]  /*2810*/  ISETP.GT.AND P1, PT, R3, 0x8, P1 ;  /* 0x000000080300780c */ /* 0x000fc60000f24270 */
[----:B------:R-:W-:-:S04]  /*2820*/  FMUL R2, R13, R152 ;  /* 0x000000980d027220 */ /* 0x000fc80000400000 */
[----:B------:R-:W-:-:S05]  /*2830*/  FFMA R29, R29, R153, R2 ;  /* 0x000000991d1d7223 */ /* 0x000fca0000000002 */
[----:B------:R-:W-:-:S05]  /*2840*/  F2FP.TF32.F32.PACK_B R29, R29 ;  /* 0x0000001dff1d723e */ /* 0x000fca00024050ff */
[----:B------:R4:W-:Y:S01]  /*2850*/  @P3 STG.E desc[UR36][R4.64+0x24], R29 ;  /* 0x0000241d04003986 */ /* 0x0009e2000c101924 */
[----:B------:R-:W-:Y:S05]  /*2860*/  @!P1 BRA `(.L_x_43) ;  /* 0x0000000000049947 */ /* 0x000fea0003800000 */
[----:B------:R0:W5:Y:S02]  /*2870*/  LDG.E.LTC128B R19, desc[UR36][R8.64+0x20] ;  /* 0x0000202408137981 */ /* 0x000164000c1e1920 */
.L_x_43:
[----:B------:R-:W-:Y:S05]  /*2880*/  BSYNC B1 ;  /* 0x0000000000017941 */ /* 0x000fea0003800000 */
.L_x_42:
[----:B-----5:R-:W-:Y:S01]  /*2890*/  LOP3.LUT R13, R19, 0xffffe000, RZ, 0xc0, !PT ;  /* 0xffffe000130d7812 */ /* 0x020fe200078ec0ff */
        /* <DEDUP_REMOVED lines=8> */
.L_x_45:
[----:B------:R-:W-:Y:S05]  /*2920*/  BSYNC B1 ;  /* 0x0000000000017941 */ /* 0x000fea0003800000 */
.L_x_44:
        /* <DEDUP_REMOVED lines=10> */
.L_x_47:
[----:B------:R-:W-:Y:S05]  /*29d0*/  BSYNC B1 ;  /* 0x0000000000017941 */ /* 0x000fea0003800000 */
.L_x_46:
        /* <DEDUP_REMOVED lines=10> */
.L_x_49:
[----:B------:R-:W-:Y:S05]  /*2a80*/  BSYNC B1 ;  /* 0x0000000000017941 */ /* 0x000fea0003800000 */
.L_x_48:
[----:B0----5:R-:W-:Y:S01]  /*2a90*/  LOP3.LUT R13, R19, 0xffffe000, RZ, 0xc0, !PT ;  /* 0xffffe000130d7812 */ /* 0x021fe200078ec0ff */
        /* <DEDUP_REMOVED lines=8> */
.L_x_51:
[----:B------:R-:W-:Y:S05]  /*2b20*/  BSYNC B1 ;  /* 0x0000000000017941 */ /* 0x000fea0003800000 */
.L_x_50:
        /* <DEDUP_REMOVED lines=9> */
.L_x_53:
[----:B------:R-:W-:Y:S05]  /*2bc0*/  BSYNC B1 ;  /* 0x0000000000017941 */ /* 0x000fea0003800000 */
.L_x_52:
        /* <DEDUP_REMOVED lines=10> */
.L_x_55:
[----:B------:R-:W-:Y:S05]  /*2c70*/  BSYNC B1 ;  /* 0x0000000000017941 */ /* 0x000fea0003800000 */
.L_x_54:
        /* <DEDUP_REMOVED lines=10> */
.L_x_57:
[----:B------:R-:W-:Y:S05]  /*2d20*/  BSYNC B1 ;  /* 0x0000000000017941 */ /* 0x000fea0003800000 */
.L_x_56:
        /* <DEDUP_REMOVED lines=9> */
.L_x_59:
[----:B------:R-:W-:Y:S05]  /*2dc0*/  BSYNC B1 ;  /* 0x0000000000017941 */ /* 0x000fea0003800000 */
.L_x_58:
        /* <DEDUP_REMOVED lines=9> */
.L_x_61:
[----:B------:R-:W-:Y:S05]  /*2e60*/  BSYNC B1 ;  /* 0x0000000000017941 */ /* 0x000fea0003800000 */
.L_x_60:
        /* <DEDUP_REMOVED lines=10> */
.L_x_63:
[----:B------:R-:W-:Y:S05]  /*2f10*/  BSYNC B1 ;  /* 0x0000000000017941 */ /* 0x000fea0003800000 */
.L_x_62:
        /* <DEDUP_REMOVED lines=10> */
.L_x_65:
[----:B------:R-:W-:Y:S05]  /*2fc0*/  BSYNC B1 ;  /* 0x0000000000017941 */ /* 0x000fea0003800000 */
.L_x_64:
        /* <DEDUP_REMOVED lines=9> */
.L_x_67:
[----:B------:R-:W-:Y:S05]  /*3060*/  BSYNC B1 ;  /* 0x0000000000017941 */ /* 0x000fea0003800000 */
.L_x_66:
        /* <DEDUP_REMOVED lines=9> */
.L_x_69:
[----:B------:R-:W-:Y:S05]  /*3100*/  BSYNC B1 ;  /* 0x0000000000017941 */ /* 0x000fea0003800000 */
.L_x_68:
        /* <DEDUP_REMOVED lines=10> */
.L_x_71:
[----:B------:R-:W-:Y:S05]  /*31b0*/  BSYNC B1 ;  /* 0x0000000000017941 */ /* 0x000fea0003800000 */
.L_x_70:
        /* <DEDUP_REMOVED lines=10> */
.L_x_73:
[----:B------:R-:W-:Y:S05]  /*3260*/  BSYNC B1 ;  /* 0x0000000000017941 */ /* 0x000fea0003800000 */
.L_x_72:
        /* <DEDUP_REMOVED lines=9> */
.L_x_75:
[----:B------:R-:W-:Y:S05]  /*3300*/  BSYNC B1 ;  /* 0x0000000000017941 */ /* 0x000fea0003800000 */
.L_x_74:
        /* <DEDUP_REMOVED lines=9> */
.L_x_77:
[----:B------:R-:W-:Y:S05]  /*33a0*/  BSYNC B1 ;  /* 0x0000000000017941 */ /* 0x000fea0003800000 */
.L_x_76:
        /* <DEDUP_REMOVED lines=10> */
.L_x_79:
[----:B------:R-:W-:Y:S05]  /*3450*/  BSYNC B1 ;  /* 0x0000000000017941 */ /* 0x000fea0003800000 */
.L_x_78:
        /* <DEDUP_REMOVED lines=10> */
.L_x_81:
[----:B------:R-:W-:Y:S05]  /*3500*/  BSYNC B1 ;  /* 0x0000000000017941 */ /* 0x000fea0003800000 */
.L_x_80:
        /* <DEDUP_REMOVED lines=9> */
.L_x_83:
[----:B------:R-:W-:Y:S05]  /*35a0*/  BSYNC B1 ;  /* 0x0000000000017941 */ /* 0x000fea0003800000 */
.L_x_82:
        /* <DEDUP_REMOVED lines=9> */
.L_x_85:
[----:B------:R-:W-:Y:S05]  /*3640*/  BSYNC B1 ;  /* 0x0000000000017941 */ /* 0x000fea0003800000 */
.L_x_84:
        /* <DEDUP_REMOVED lines=10> */
.L_x_87:
[----:B------:R-:W-:Y:S05]  /*36f0*/  BSYNC B1 ;  /* 0x0000000000017941 */ /* 0x000fea0003800000 */
.L_x_86:
        /* <DEDUP_REMOVED lines=10> */
.L_x_89:
[----:B------:R-:W-:Y:S05]  /*37a0*/  BSYNC B1 ;  /* 0x0000000000017941 */ /* 0x000fea0003800000 */
.L_x_88:
        /* <DEDUP_REMOVED lines=9> */
.L_x_91:
[----:B------:R-:W-:Y:S05]  /*3840*/  BSYNC B1 ;  /* 0x0000000000017941 */ /* 0x000fea0003800000 */
.L_x_90:
        /* <DEDUP_REMOVED lines=9> */
.L_x_93:
[----:B------:R-:W-:Y:S05]  /*38e0*/  BSYNC B1 ;  /* 0x0000000000017941 */ /* 0x000fea0003800000 */
.L_x_92:
        /* <DEDUP_REMOVED lines=10> */
.L_x_95:
[----:B------:R-:W-:Y:S05]  /*3990*/  BSYNC B1 ;  /* 0x0000000000017941 */ /* 0x000fea0003800000 */
.L_x_94:
        /* <DEDUP_REMOVED lines=10> */
.L_x_97:
[----:B------:R-:W-:Y:S05]  /*3a40*/  BSYNC B1 ;  /* 0x0000000000017941 */ /* 0x000fea0003800000 */
.L_x_96:
        /* <DEDUP_REMOVED lines=9> */
.L_x_99:
[----:B------:R-:W-:Y:S05]  /*3ae0*/  BSYNC B1 ;  /* 0x0000000000017941 */ /* 0x000fea0003800000 */
.L_x_98:
        /* <DEDUP_REMOVED lines=9> */
.L_x_101:
[----:B------:R-:W-:Y:S05]  /*3b80*/  BSYNC B1 ;  /* 0x0000000000017941 */ /* 0x000fea0003800000 */
.L_x_100:
        /* <DEDUP_REMOVED lines=10> */
.L_x_103:
[----:B------:R-:W-:Y:S05]  /*3c30*/  BSYNC B1 ;  /* 0x0000000000017941 */ /* 0x000fea0003800000 */
.L_x_102:
        /* <DEDUP_REMOVED lines=10> */
.L_x_105:
[----:B------:R-:W-:Y:S05]  /*3ce0*/  BSYNC B1 ;  /* 0x0000000000017941 */ /* 0x000fea0003800000 */
.L_x_104:
        /* <DEDUP_REMOVED lines=9> */
.L_x_107:
[----:B------:R-:W-:Y:S05]  /*3d80*/  BSYNC B1 ;  /* 0x0000000000017941 */ /* 0x000fea0003800000 */
.L_x_106:
        /* <DEDUP_REMOVED lines=9> */
.L_x_109:
[----:B------:R-:W-:Y:S05]  /*3e20*/  BSYNC B1 ;  /* 0x0000000000017941 */ /* 0x000fea0003800000 */
.L_x_108:
        /* <DEDUP_REMOVED lines=10> */
.L_x_111:
[----:B------:R-:W-:Y:S05]  /*3ed0*/  BSYNC B1 ;  /* 0x0000000000017941 */ /* 0x000fea0003800000 */
.L_x_110:
        /* <DEDUP_REMOVED lines=10> */
.L_x_113:
[----:B------:R-:W-:Y:S05]  /*3f80*/  BSYNC B1 ;  /* 0x0000000000017941 */ /* 0x000fea0003800000 */
.L_x_112:
        /* <DEDUP_REMOVED lines=9> */
.L_x_115:
[----:B------:R-:W-:Y:S05]  /*4020*/  BSYNC B1 ;  /* 0x0000000000017941 */ /* 0x000fea0003800000 */
.L_x_114:
        /* <DEDUP_REMOVED lines=9> */
.L_x_117:
[----:B------:R-:W-:Y:S05]  /*40c0*/  BSYNC B1 ;  /* 0x0000000000017941 */ /* 0x000fea0003800000 */
.L_x_116:
        /* <DEDUP_REMOVED lines=10> */
.L_x_119:
[----:B------:R-:W-:Y:S05]  /*4170*/  BSYNC B1 ;  /* 0x0000000000017941 */ /* 0x000fea0003800000 */
.L_x_118:
        /* <DEDUP_REMOVED lines=10> */
.L_x_121:
[----:B------:R-:W-:Y:S05]  /*4220*/  BSYNC B1 ;  /* 0x0000000000017941 */ /* 0x000fea0003800000 */
.L_x_120:
        /* <DEDUP_REMOVED lines=9> */
.L_x_123:
[----:B------:R-:W-:Y:S05]  /*42c0*/  BSYNC B1 ;  /* 0x0000000000017941 */ /* 0x000fea0003800000 */
.L_x_122:
        /* <DEDUP_REMOVED lines=9> */
.L_x_125:
[----:B------:R-:W-:Y:S05]  /*4360*/  BSYNC B1 ;  /* 0x0000000000017941 */ /* 0x000fea0003800000 */
.L_x_124:
        /* <DEDUP_REMOVED lines=10> */
.L_x_127:
[----:B------:R-:W-:Y:S05]  /*4410*/  BSYNC B1 ;  /* 0x0000000000017941 */ /* 0x000fea0003800000 */
.L_x_126:
        /* <DEDUP_REMOVED lines=10> */
.L_x_129:
[----:B------:R-:W-:Y:S05]  /*44c0*/  BSYNC B1 ;  /* 0x0000000000017941 */ /* 0x000fea0003800000 */
.L_x_128:
        /* <DEDUP_REMOVED lines=9> */
.L_x_131:
[----:B------:R-:W-:Y:S05]  /*4560*/  BSYNC B1 ;  /* 0x0000000000017941 */ /* 0x000fea0003800000 */
.L_x_130:
        /* <DEDUP_REMOVED lines=9> */
.L_x_133:
[----:B------:R-:W-:Y:S05]  /*4600*/  BSYNC B1 ;  /* 0x0000000000017941 */ /* 0x000fea0003800000 */
.L_x_132:
        /* <DEDUP_REMOVED lines=10> */
.L_x_135:
[----:B------:R-:W-:Y:S05]  /*46b0*/  BSYNC B1 ;  /* 0x0000000000017941 */ /* 0x000fea0003800000 */
.L_x_134:
        /* <DEDUP_REMOVED lines=10> */
.L_x_137:
[----:B------:R-:W-:Y:S05]  /*4760*/  BSYNC B1 ;  /* 0x0000000000017941 */ /* 0x000fea0003800000 */
.L_x_136:
        /* <DEDUP_REMOVED lines=9> */
.L_x_139:
[----:B------:R-:W-:Y:S05]  /*4800*/  BSYNC B1 ;  /* 0x0000000000017941 */ /* 0x000fea0003800000 */
.L_x_138:
        /* <DEDUP_REMOVED lines=9> */
.L_x_141:
[----:B------:R-:W-:Y:S05]  /*48a0*/  BSYNC B1 ;  /* 0x0000000000017941 */ /* 0x000fea0003800000 */
.L_x_140:
        /* <DEDUP_REMOVED lines=10> */
.L_x_143:
[----:B------:R-:W-:Y:S05]  /*4950*/  BSYNC B1 ;  /* 0x0000000000017941 */ /* 0x000fea0003800000 */
.L_x_142:
        /* <DEDUP_REMOVED lines=10> */
.L_x_145:
[----:B------:R-:W-:Y:S05]  /*4a00*/  BSYNC B1 ;  /* 0x0000000000017941 */ /* 0x000fea0003800000 */
.L_x_144:
        /* <DEDUP_REMOVED lines=9> */
.L_x_147:
[----:B------:R-:W-:Y:S05]  /*4aa0*/  BSYNC B1 ;  /* 0x0000000000017941 */ /* 0x000fea0003800000 */
.L_x_146:
        /* <DEDUP_REMOVED lines=9> */
.L_x_149:
[----:B------:R-:W-:Y:S05]  /*4b40*/  BSYNC B1 ;  /* 0x0000000000017941 */ /* 0x000fea0003800000 */
.L_x_148:
        /* <DEDUP_REMOVED lines=10> */
.L_x_151:
[----:B------:R-:W-:Y:S05]  /*4bf0*/  BSYNC B1 ;  /* 0x0000000000017941 */ /* 0x000fea0003800000 */
.L_x_150:
        /* <DEDUP_REMOVED lines=10> */
.L_x_153:
[----:B------:R-:W-:Y:S05]  /*4ca0*/  BSYNC B1 ;  /* 0x0000000000017941 */ /* 0x000fea0003800000 */
.L_x_152:
        /* <DEDUP_REMOVED lines=9> */
.L_x_155:
[----:B------:R-:W-:Y:S05]  /*4d40*/  BSYNC B1 ;  /* 0x0000000000017941 */ /* 0x000fea0003800000 */
.L_x_154:
        /* <DEDUP_REMOVED lines=9> */
.L_x_157:
[----:B------:R-:W-:Y:S05]  /*4de0*/  BSYNC B1 ;  /* 0x0000000000017941 */ /* 0x000fea0003800000 */
.L_x_156:
        /* <DEDUP_REMOVED lines=10> */
.L_x_159:
[----:B------:R-:W-:Y:S05]  /*4e90*/  BSYNC B1 ;  /* 0x0000000000017941 */ /* 0x000fea0003800000 */
.L_x_158:
        /* <DEDUP_REMOVED lines=10> */
.L_x_161:
[----:B------:R-:W-:Y:S05]  /*4f40*/  BSYNC B1 ;  /* 0x0000000000017941 */ /* 0x000fea0003800000 */
.L_x_160:
        /* <DEDUP_REMOVED lines=9> */
.L_x_163:
[----:B------:R-:W-:Y:S05]  /*4fe0*/  BSYNC B1 ;  /* 0x0000000000017941 */ /* 0x000fea0003800000 */
.L_x_162:
        /* <DEDUP_REMOVED lines=9> */
.L_x_165:
[----:B------:R-:W-:Y:S05]  /*5080*/  BSYNC B1 ;  /* 0x0000000000017941 */ /* 0x000fea0003800000 */
.L_x_164:
        /* <DEDUP_REMOVED lines=10> */
.L_x_167:
[----:B------:R-:W-:Y:S05]  /*5130*/  BSYNC B1 ;  /* 0x0000000000017941 */ /* 0x000fea0003800000 */
.L_x_166:
        /* <DEDUP_REMOVED lines=10> */
.L_x_169:
[----:B------:R-:W-:Y:S05]  /*51e0*/  BSYNC B1 ;  /* 0x0000000000017941 */ /* 0x000fea0003800000 */
.L_x_168:
        /* <DEDUP_REMOVED lines=9> */
.L_x_171:
[----:B------:R-:W-:Y:S05]  /*5280*/  BSYNC B1 ;  /* 0x0000000000017941 */ /* 0x000fea0003800000 */
.L_x_170:
        /* <DEDUP_REMOVED lines=9> */
.L_x_173:
[----:B------:R-:W-:Y:S05]  /*5320*/  BSYNC B1 ;  /* 0x0000000000017941 */ /* 0x000fea0003800000 */
.L_x_172:
        /* <DEDUP_REMOVED lines=10> */
.L_x_175:
[----:B------:R-:W-:Y:S05]  /*53d0*/  BSYNC B1 ;  /* 0x0000000000017941 */ /* 0x000fea0003800000 */
.L_x_174:
        /* <DEDUP_REMOVED lines=10> */
.L_x_177:
[----:B------:R-:W-:Y:S05]  /*5480*/  BSYNC B1 ;  /* 0x0000000000017941 */ /* 0x000fea0003800000 */
.L_x_176:
        /* <DEDUP_REMOVED lines=9> */
.L_x_179:
[----:B------:R-:W-:Y:S05]  /*5520*/  BSYNC B1 ;  /* 0x0000000000017941 */ /* 0x000fea0003800000 */
.L_x_178:
        /* <DEDUP_REMOVED lines=9> */
.L_x_181:
[----:B------:R-:W-:Y:S05]  /*55c0*/  BSYNC B1 ;  /* 0x0000000000017941 */ /* 0x000fea0003800000 */
.L_x_180:
        /* <DEDUP_REMOVED lines=10> */
.L_x_183:
[----:B------:R-:W-:Y:S05]  /*5670*/  BSYNC B1 ;  /* 0x0000000000017941 */ /* 0x000fea0003800000 */
.L_x_182:
        /* <DEDUP_REMOVED lines=10> */
.L_x_185:
[----:B------:R-:W-:Y:S05]  /*5720*/  BSYNC B1 ;  /* 0x0000000000017941 */ /* 0x000fea0003800000 */
.L_x_184:
        /* <DEDUP_REMOVED lines=9> */
.L_x_187:
[----:B------:R-:W-:Y:S05]  /*57c0*/  BSYNC B1 ;  /* 0x0000000000017941 */ /* 0x000fea0003800000 */
.L_x_186:
        /* <DEDUP_REMOVED lines=9> */
.L_x_189:
[----:B------:R-:W-:Y:S05]  /*5860*/  BSYNC B1 ;  /* 0x0000000000017941 */ /* 0x000fea0003800000 */
.L_x_188:
        /* <DEDUP_REMOVED lines=10> */
.L_x_191:
[----:B------:R-:W-:Y:S05]  /*5910*/  BSYNC B1 ;  /* 0x0000000000017941 */ /* 0x000fea0003800000 */
.L_x_190:
        /* <DEDUP_REMOVED lines=10> */
.L_x_193:
[----:B------:R-:W-:Y:S05]  /*59c0*/  BSYNC B1 ;  /* 0x0000000000017941 */ /* 0x000fea0003800000 */
.L_x_192:
        /* <DEDUP_REMOVED lines=9> */
.L_x_195:
[----:B------:R-:W-:Y:S05]  /*5a60*/  BSYNC B1 ;  /* 0x0000000000017941 */ /* 0x000fea0003800000 */
.L_x_194:
        /* <DEDUP_REMOVED lines=9> */
.L_x_197:
[----:B------:R-:W-:Y:S05]  /*5b00*/  BSYNC B1 ;  /* 0x0000000000017941 */ /* 0x000fea0003800000 */
.L_x_196:
        /* <DEDUP_REMOVED lines=10> */
.L_x_199:
[----:B------:R-:W-:Y:S05]  /*5bb0*/  BSYNC B1 ;  /* 0x0000000000017941 */ /* 0x000fea0003800000 */
.L_x_198:
        /* <DEDUP_REMOVED lines=10> */
.L_x_201:
[----:B------:R-:W-:Y:S05]  /*5c60*/  BSYNC B1 ;  /* 0x0000000000017941 */ /* 0x000fea0003800000 */
.L_x_200:
        /* <DEDUP_REMOVED lines=9> */
.L_x_203:
[----:B------:R-:W-:Y:S05]  /*5d00*/  BSYNC B1 ;  /* 0x0000000000017941 */ /* 0x000fea0003800000 */
.L_x_202:
        /* <DEDUP_REMOVED lines=9> */
.L_x_205:
[----:B------:R-:W-:Y:S05]  /*5da0*/  BSYNC B1 ;  /* 0x0000000000017941 */ /* 0x000fea0003800000 */
.L_x_204:
        /* <DEDUP_REMOVED lines=10> */
.L_x_207:
[----:B------:R-:W-:Y:S05]  /*5e50*/  BSYNC B1 ;  /* 0x0000000000017941 */ /* 0x000fea0003800000 */
.L_x_206:
        /* <DEDUP_REMOVED lines=10> */
.L_x_209:
[----:B------:R-:W-:Y:S05]  /*5f00*/  BSYNC B1 ;  /* 0x0000000000017941 */ /* 0x000fea0003800000 */
.L_x_208:
        /* <DEDUP_REMOVED lines=9> */
.L_x_211:
[----:B------:R-:W-:Y:S05]  /*5fa0*/  BSYNC B1 ;  /* 0x0000000000017941 */ /* 0x000fea0003800000 */
.L_x_210:
        /* <DEDUP_REMOVED lines=9> */
.L_x_213:
[----:B------:R-:W-:Y:S05]  /*6040*/  BSYNC B1 ;  /* 0x0000000000017941 */ /* 0x000fea0003800000 */
.L_x_212:
        /* <DEDUP_REMOVED lines=10> */
.L_x_215:
[----:B------:R-:W-:Y:S05]  /*60f0*/  BSYNC B1 ;  /* 0x0000000000017941 */ /* 0x000fea0003800000 */
.L_x_214:
        /* <DEDUP_REMOVED lines=10> */
.L_x_217:
[----:B------:R-:W-:Y:S05]  /*61a0*/  BSYNC B1 ;  /* 0x0000000000017941 */ /* 0x000fea0003800000 */
.L_x_216:
        /* <DEDUP_REMOVED lines=9> */
.L_x_219:
[----:B------:R-:W-:Y:S05]  /*6240*/  BSYNC B1 ;  /* 0x0000000000017941 */ /* 0x000fea0003800000 */
.L_x_218:
        /* <DEDUP_REMOVED lines=9> */
.L_x_221:
[----:B------:R-:W-:Y:S05]  /*62e0*/  BSYNC B1 ;  /* 0x0000000000017941 */ /* 0x000fea0003800000 */
.L_x_220:
        /* <DEDUP_REMOVED lines=10> */
.L_x_223:
[----:B------:R-:W-:Y:S05]  /*6390*/  BSYNC B1 ;  /* 0x0000000000017941 */ /* 0x000fea0003800000 */
.L_x_222:
        /* <DEDUP_REMOVED lines=10> */
.L_x_225:
[----:B------:R-:W-:Y:S05]  /*6440*/  BSYNC B1 ;  /* 0x0000000000017941 */ /* 0x000fea0003800000 */
.L_x_224:
        /* <DEDUP_REMOVED lines=9> */
.L_x_227:
[----:B------:R-:W-:Y:S05]  /*64e0*/  BSYNC B1 ;  /* 0x0000000000017941 */ /* 0x000fea0003800000 */
.L_x_226:
        /* <DEDUP_REMOVED lines=9> */
.L_x_229:
[----:B------:R-:W-:Y:S05]  /*6580*/  BSYNC B1 ;  /* 0x0000000000017941 */ /* 0x000fea0003800000 */
.L_x_228:
        /* <DEDUP_REMOVED lines=10> */
.L_x_231:
[----:B------:R-:W-:Y:S05]  /*6630*/  BSYNC B1 ;  /* 0x0000000000017941 */ /* 0x000fea0003800000 */
.L_x_230:
        /* <DEDUP_REMOVED lines=10> */
.L_x_233:
[----:B------:R-:W-:Y:S05]  /*66e0*/  BSYNC B1 ;  /* 0x0000000000017941 */ /* 0x000fea0003800000 */
.L_x_232:
        /* <DEDUP_REMOVED lines=9> */
.L_x_235:
[----:B------:R-:W-:Y:S05]  /*6780*/  BSYNC B1 ;  /* 0x0000000000017941 */ /* 0x000fea0003800000 */
.L_x_234:
        /* <DEDUP_REMOVED lines=9> */
.L_x_237:
[----:B------:R-:W-:Y:S05]  /*6820*/  BSYNC B1 ;  /* 0x0000000000017941 */ /* 0x000fea0003800000 */
.L_x_236:
        /* <DEDUP_REMOVED lines=10> */
.L_x_239:
[----:B------:R-:W-:Y:S05]  /*68d0*/  BSYNC B1 ;  /* 0x0000000000017941 */ /* 0x000fea0003800000 */
.L_x_238:
        /* <DEDUP_REMOVED lines=10> */
.L_x_241:
[----:B------:R-:W-:Y:S05]  /*6980*/  BSYNC B1 ;  /* 0x0000000000017941 */ /* 0x000fea0003800000 */
.L_x_240:
        /* <DEDUP_REMOVED lines=9> */
.L_x_243:
[----:B------:R-:W-:Y:S05]  /*6a20*/  BSYNC B1 ;  /* 0x0000000000017941 */ /* 0x000fea0003800000 */
.L_x_242:
        /* <DEDUP_REMOVED lines=9> */
.L_x_245:
[----:B------:R-:W-:Y:S05]  /*6ac0*/  BSYNC B1 ;  /* 0x0000000000017941 */ /* 0x000fea0003800000 */
.L_x_244:
        /* <DEDUP_REMOVED lines=10> */
.L_x_247:
[----:B------:R-:W-:Y:S05]  /*6b70*/  BSYNC B1 ;  /* 0x0000000000017941 */ /* 0x000fea0003800000 */
.L_x_246:
        /* <DEDUP_REMOVED lines=10> */
.L_x_249:
[----:B------:R-:W-:Y:S05]  /*6c20*/  BSYNC B1 ;  /* 0x0000000000017941 */ /* 0x000fea0003800000 */
.L_x_248:
        /* <DEDUP_REMOVED lines=9> */
.L_x_251:
[----:B------:R-:W-:Y:S05]  /*6cc0*/  BSYNC B1 ;  /* 0x0000000000017941 */ /* 0x000fea0003800000 */
.L_x_250:
        /* <DEDUP_REMOVED lines=9> */
.L_x_253:
[----:B------:R-:W-:Y:S05]  /*6d60*/  BSYNC B1 ;  /* 0x0000000000017941 */ /* 0x000fea0003800000 */
.L_x_252:
        /* <DEDUP_REMOVED lines=10> */
.L_x_255:
[----:B------:R-:W-:Y:S05]  /*6e10*/  BSYNC B1 ;  /* 0x0000000000017941 */ /* 0x000fea0003800000 */
.L_x_254:
        /* <DEDUP_REMOVED lines=10> */
.L_x_257:
[----:B------:R-:W-:Y:S05]  /*6ec0*/  BSYNC B1 ;  /* 0x0000000000017941 */ /* 0x000fea0003800000 */
.L_x_256:
        /* <DEDUP_REMOVED lines=9> */
.L_x_259:
[----:B------:R-:W-:Y:S05]  /*6f60*/  BSYNC B1 ;  /* 0x0000000000017941 */ /* 0x000fea0003800000 */
.L_x_258:
        /* <DEDUP_REMOVED lines=9> */
.L_x_261:
[----:B------:R-:W-:Y:S05]  /*7000*/  BSYNC B1 ;  /* 0x0000000000017941 */ /* 0x000fea0003800000 */
.L_x_260:
        /* <DEDUP_REMOVED lines=10> */
.L_x_263:
[----:B------:R-:W-:Y:S05]  /*70b0*/  BSYNC B1 ;  /* 0x0000000000017941 */ /* 0x000fea0003800000 */
.L_x_262:
        /* <DEDUP_REMOVED lines=10> */
.L_x_265:
[----:B------:R-:W-:Y:S05]  /*7160*/  BSYNC B1 ;  /* 0x0000000000017941 */ /* 0x000fea0003800000 */
.L_x_264:
        /* <DEDUP_REMOVED lines=9> */
.L_x_267:
[----:B------:R-:W-:Y:S05]  /*7200*/  BSYNC B1 ;  /* 0x0000000000017941 */ /* 0x000fea0003800000 */
.L_x_266:
        /* <DEDUP_REMOVED lines=9> */
.L_x_269:
[----:B------:R-:W-:Y:S05]  /*72a0*/  BSYNC B1 ;  /* 0x0000000000017941 */ /* 0x000fea0003800000 */
.L_x_268:
        /* <DEDUP_REMOVED lines=10> */
.L_x_271:
[----:B------:R-:W-:Y:S05]  /*7350*/  BSYNC B1 ;  /* 0x0000000000017941 */ /* 0x000fea0003800000 */
.L_x_270:
        /* <DEDUP_REMOVED lines=10> */
.L_x_273:
[----:B------:R-:W-:Y:S05]  /*7400*/  BSYNC B1 ;  /* 0x0000000000017941 */ /* 0x000fea0003800000 */
.L_x_272:
        /* <DEDUP_REMOVED lines=9> */
.L_x_275:
[----:B------:R-:W-:Y:S05]  /*74a0*/  BSYNC B1 ;  /* 0x0000000000017941 */ /* 0x000fea0003800000 */
.L_x_274:
        /* <DEDUP_REMOVED lines=9> */
.L_x_277:
[----:B------:R-:W-:Y:S05]  /*7540*/  BSYNC B1 ;  /* 0x0000000000017941 */ /* 0x000fea0003800000 */
.L_x_276:
        /* <DEDUP_REMOVED lines=10> */
.L_x_279:
[----:B------:R-:W-:Y:S05]  /*75f0*/  BSYNC B1 ;  /* 0x0000000000017941 */ /* 0x000fea0003800000 */
.L_x_278:
        /* <DEDUP_REMOVED lines=10> */
.L_x_281:
[----:B------:R-:W-:Y:S05]  /*76a0*/  BSYNC B1 ;  /* 0x0000000000017941 */ /* 0x000fea0003800000 */
.L_x_280:
[----:B01-3-5:R-:W-:Y:S01]  /*76b0*/  LOP3.LUT R7, R19, 0xffffe000, RZ, 0xc0, !PT ;  /* 0xffffe00013077812 */ /* 0x02bfe200078ec0ff */
        /* <DEDUP_REMOVED lines=8> */
.L_x_283:
[----:B------:R-:W-:Y:S05]  /*7740*/  BSYNC B1 ;  /* 0x0000000000017941 */ /* 0x000fea0003800000 */
.L_x_282:
[----:B0---45:R-:W-:Y:S01]  /*7750*/  LOP3.LUT R5, R19, 0xffffe000, RZ, 0xc0, !PT ;  /* 0xffffe00013057812 */ /* 0x031fe200078ec0ff */
[----:B------:R-:W-:Y:S01]  /*7760*/  @P1 IMAD.MOV.U32 R4, RZ, RZ, R10 ;  /* 0x000000ffff041224 */ /* 0x000fe200078e000a */
[----:B------:R-:W-:Y:S01]  /*7770*/  ISETP.GT.AND P0, PT, R3, 0x8, P0 ;  /* 0x000000080300780c */ /* 0x000fe20000704270 */
[----:B------:R-:W-:Y:S02]  /*7780*/  BSSY B1, `(.L_x_284) ;  /* 0x0000008000017945 */ /* 0x000fe40003800000 */
[----:B------:R-:W-:-:S04]  /*7790*/  FMUL R5, R5, R152 ;  /* 0x0000009805057220 */ /* 0x000fc80000400000 */
[----:B------:R-:W-:Y:S01]  /*77a0*/  FFMA R7, R150, R153, R5 ;  /* 0x0000009996077223 */ /* 0x000fe20000000005 */
[----:B------:R-:W-:-:S04]  /*77b0*/  @P1 IMAD.MOV.U32 R5, RZ, RZ, R11 ;  /* 0x000000ffff051224 */ /* 0x000fc800078e000b */
[----:B------:R-:W-:-:S05]  /*77c0*/  F2FP.TF32.F32.PACK_B R7, R7 ;  /* 0x00000007ff07723e */ /* 0x000fca00024050ff */
[----:B------:R0:W-:Y:S01]  /*77d0*/  @P1 STG.E desc[UR36][R4.64+0x3e0], R7 ;  /* 0x0003e00704001986 */ /* 0x0001e2000c101924 */
[----:B------:R-:W-:Y:S05]  /*77e0*/  @!P0 BRA `(.L_x_285) ;  /* 0x0000000000048947 */ /* 0x000fea0003800000 */
[----:B------:R3:W5:Y:S02]  /*77f0*/  LDG.E.LTC128B R19, desc[UR36][R8.64+0x3e4] ;  /* 0x0003e42408137981 */ /* 0x000764000c1e1920 */
.L_x_285:
[----:B------:R-:W-:Y:S05]  /*7800*/  BSYNC B1 ;  /* 0x0000000000017941 */ /* 0x000fea0003800000 */
.L_x_284:
[----:B------:R-:W-:Y:S05]  /*7810*/  @!P0 BRA `(.L_x_286) ;  /* 0x0000002400488947 */ /* 0x000fea0003800000 */
[----:B-----5:R-:W-:-:S05]  /*7820*/  LOP3.LUT R19, R19, 0xffffe000, RZ, 0xc0, !PT ;  /* 0xffffe00013137812 */ /* 0x020fca00078ec0ff */
[----:B------:R-:W-:-:S04]  /*7830*/  FMUL R0, R19, R152 ;  /* 0x0000009813007220 */ /* 0x000fc80000400000 */
[----:B------:R-:W-:-:S05]  /*7840*/  FFMA R151, R151, R153, R0 ;  /* 0x0000009997977223 */ /* 0x000fca0000000000 */
[----:B------:R-:W-:-:S05]  /*7850*/  F2FP.TF32.F32.PACK_B R151, R151 ;  /* 0x00000097ff97723e */ /* 0x000fca00024050ff */
[----:B------:R4:W-:Y:S01]  /*7860*/  STG.E desc[UR36][R10.64+0x3e4], R151 ;  /* 0x0003e4970a007986 */ /* 0x0009e2000c101924 */
[----:B------:R-:W-:Y:S05]  /*7870*/  BRA `(.L_x_286) ;  /* 0x0000002400307947 */ /* 0x000fea0003800000 */
.L_x_33:
[----:B------:R-:W-:Y:S01]  /*7880*/  ISETP.GT.AND P3, PT, R0, 0x1, PT ;  /* 0x000000010000780c */ /* 0x000fe20003f64270 */
[----:B------:R-:W-:Y:S01]  /*7890*/  ULDC.64 UR4, c[0x0][0x5c0] ;  /* 0x0001700000047ab9 */ /* 0x000fe20000000a00 */
[-C--:B------:R-:W-:Y:S01]  /*78a0*/  FMUL R9, R24, R153.reuse ;  /* 0x0000009918097220 */ /* 0x080fe20000400000 */
[C---:B------:R-:W-:Y:S01]  /*78b0*/  LEA R4, P4, R164.reuse, UR4, 0x2 ;  /* 0x00000004a4047c11 */ /* 0x040fe2000f8810ff */
[-C--:B------:R-:W-:Y:S01]  /*78c0*/  FMUL R25, R25, R153.reuse ;  /* 0x0000009919197220 */ /* 0x080fe20000400000 */
[----:B------:R-:W-:Y:S01]  /*78d0*/  ISETP.GT.AND P0, PT, R3, RZ, P3 ;  /* 0x000000ff0300720c */ /* 0x000fe20001f04270 */
[-C--:B------:R-:W-:Y:S01]  /*78e0*/  FMUL R27, R27, R153.reuse ;  /* 0x000000991b1b7220 */ /* 0x080fe20000400000 */
[----:B------:R-:W-:Y:S01]  /*78f0*/  LEA.HI.X R5, R164, UR5, R177, 0x2, P4 ;  /* 0x00000005a4057c11 */ /* 0x000fe2000a0f14b1 */
[----:B------:R-:W-:Y:S01]  /*7900*/  FMUL R29, R29, R153 ;  /* 0x000000991d1d7220 */ /* 0x000fe20000400000 */
[----:B------:R-:W-:Y:S01]  /*7910*/  F2FP.TF32.F32.PACK_B R9, R9 ;  /* 0x00000009ff09723e */ /* 0x000fe200024050ff */
[----:B------:R-:W-:Y:S01]  /*7920*/  FMUL R31, R31, R153 ;  /* 0x000000991f1f7220 */ /* 0x000fe20000400000 */
[----:B------:R-:W-:Y:S01]  /*7930*/  F2FP.TF32.F32.PACK_B R25, R25 ;  /* 0x00000019ff19723e */ /* 0x000fe200024050ff */
[-C--:B------:R-:W-:Y:S01]  /*7940*/  FMUL R13, R32, R153.reuse ;  /* 0x00000099200d7220 */ /* 0x080fe20000400000 */
[C---:B------:R-:W-:Y:S01]  /*7950*/  SHF.L.U64.HI R7, R10.reuse, 0x5, R11 ;  /* 0x000000050a077819 */ /* 0x040fe2000001020b */
[----:B------:R0:W-:Y:S01]  /*7960*/  @P2 STG.E desc[UR36][R4.64], R9 ;  /* 0x0000000904002986 */ /* 0x0001e2000c101924 */
[----:B------:R-:W-:Y:S01]  /*7970*/  LEA R6, P4, R10, R4, 0x5 ;  /* 0x000000040a067211 */ /* 0x000fe200078828ff */
[-C--:B------:R-:W-:Y:S01]  /*7980*/  FMUL R11, R26, R153.reuse ;  /* 0x000000991a0b7220 */ /* 0x080fe20000400000 */
[----:B------:R-:W-:Y:S01]  /*7990*/  ISETP.GT.AND P1, PT, R3, 0x8, P1 ;  /* 0x000000080300780c */ /* 0x000fe20000f24270 */
[----:B------:R-:W-:Y:S01]  /*79a0*/  @P0 STG.E desc[UR36][R4.64+0x4], R25 ;  /* 0x0000041904000986 */ /* 0x000fe2000c101924 */
[C---:B------:R-:W-:Y:S01]  /*79b0*/  ISETP.GT.AND P2, PT, R0.reuse, 0x8, PT ;  /* 0x000000080000780c */ /* 0x040fe20003f44270 */
[----:B------:R-:W-:Y:S01]  /*79c0*/  IMAD.X R7, R7, 0x1, R5, P4 ;  /* 0x0000000107077824 */ /* 0x000fe200020e0605 */
[----:B------:R-:W-:Y:S01]  /*79d0*/  ISETP.GT.AND P3, PT, R3, 0x8, P3 ;  /* 0x000000080300780c */ /* 0x000fe20001f64270 */
[-C--:B------:R-:W-:Y:S01]  /*79e0*/  FMUL R33, R33, R153.reuse ;  /* 0x0000009921217220 */ /* 0x080fe20000400000 */
[----:B------:R-:W-:Y:S01]  /*79f0*/  ISETP.GT.AND P0, PT, R0, 0x9, PT ;  /* 0x000000090000780c */ /* 0x000fe20003f04270 */
[-C--:B------:R-:W-:Y:S01]  /*7a00*/  FMUL R35, R35, R153.reuse ;  /* 0x0000009923237220 */ /* 0x080fe20000400000 */
[C---:B------:R-:W-:Y:S01]  /*7a10*/  ISETP.GT.AND P5, PT, R3.reuse, RZ, P2 ;  /* 0x000000ff0300720c */ /* 0x040fe200017a4270 */
[-C--:B0-----:R-:W-:Y:S01]  /*7a20*/  FMUL R9, R28, R153.reuse ;  /* 0x000000991c097220 */ /* 0x081fe20000400000 */
[----:B------:R-:W-:Y:S01]  /*7a30*/  ISETP.GT.AND P4, PT, R3, RZ, P0 ;  /* 0x000000ff0300720c */ /* 0x000fe20000784270 */
[----:B------:R-:W-:Y:S01]  /*7a40*/  FMUL R37, R37, R153 ;  /* 0x0000009925257220 */ /* 0x000fe20000400000 */
[----:B------:R-:W-:Y:S01]  /*7a50*/  F2FP.TF32.F32.PACK_B R11, R11 ;  /* 0x0000000bff0b723e */ /* 0x000fe200024050ff */
[----:B------:R-:W-:Y:S01]  /*7a60*/  FMUL R39, R39, R153 ;  /* 0x0000009927277220 */ /* 0x000fe20000400000 */
[----:B------:R-:W-:Y:S01]  /*7a70*/  F2FP.TF32.F32.PACK_B R27, R27 ;  /* 0x0000001bff1b723e */ /* 0x000fe200024050ff */
[----:B------:R-:W-:Y:S01]  /*7a80*/  FMUL R41, R41, R153 ;  /* 0x0000009929297220 */ /* 0x000fe20000400000 */
[----:B------:R-:W-:Y:S01]  /*7a90*/  F2FP.TF32.F32.PACK_B R9, R9 ;  /* 0x00000009ff09723e */ /* 0x000fe200024050ff */
[----:B------:R0:W-:Y:S01]  /*7aa0*/  @P1 STG.E desc[UR36][R6.64], R11 ;  /* 0x0000000b06001986 */ /* 0x0001e2000c101924 */
[----:B------:R-:W-:Y:S01]  /*7ab0*/  F2FP.TF32.F32.PACK_B R29, R29 ;  /* 0x0000001dff1d723e */ /* 0x000fe200024050ff */
[-C--:B------:R-:W-:Y:S01]  /*7ac0*/  FMUL R43, R43, R153.reuse ;  /* 0x000000992b2b7220 */ /* 0x080fe20000400000 */
[C---:B------:R-:W-:Y:S01]  /*7ad0*/  ISETP.GT.AND P1, PT, R0.reuse, 0x10, PT ;  /* 0x000000100000780c */ /* 0x040fe20003f24270 */
[----:B------:R-:W-:Y:S01]  /*7ae0*/  @P3 STG.E desc[UR36][R6.64+0x4], R27 ;  /* 0x0000041b06003986 */ /* 0x000fe2000c101924 */
[----:B------:R-:W-:Y:S01]  /*7af0*/  ISETP.GT.AND P3, PT, R0, 0x11, PT ;  /* 0x000000110000780c */ /* 0x000fe20003f64270 */
[-C--:B------:R-:W-:Y:S01]  /*7b00*/  FMUL R45, R45, R153.reuse ;  /* 0x000000992d2d7220 */ /* 0x080fe20000400000 */
[C---:B------:R-:W-:Y:S01]  /*7b10*/  ISETP.GT.AND P2, PT, R3.reuse, 0x8, P2 ;  /* 0x000000080300780c */ /* 0x040fe20001744270 */
[----:B------:R1:W-:Y:S01]  /*7b20*/  @P5 STG.E desc[UR36][R4.64+0x20], R9 ;  /* 0x0000200904005986 */ /* 0x0003e2000c101924 */
[----:B------:R-:W-:Y:S01]  /*7b30*/  ISETP.GT.AND P0, PT, R3, 0x8, P0 ;  /* 0x000000080300780c */ /* 0x000fe20000704270 */
[-C--:B------:R-:W-:Y:S01]  /*7b40*/  FMUL R47, R47, R153.reuse ;  /* 0x000000992f2f7220 */ /* 0x080fe20000400000 */
[C---:B------:R-:W-:Y:S01]  /*7b50*/  ISETP.GT.AND P5, PT, R3.reuse, RZ, P1 ;  /* 0x000000ff0300720c */ /* 0x040fe20000fa4270 */
[----:B------:R-:W-:Y:S01]  /*7b60*/  @P4 STG.E desc[UR36][R4.64+0x24], R29 ;  /* 0x0000241d04004986 */ /* 0x000fe2000c101924 */
        /* <DEDUP_REMOVED lines=8> */
[----:B-1----:R-:W-:Y:S01]  /*7bf0*/  FMUL R9, R34, R153 ;  /* 0x0000009922097220 */ /* 0x002fe20000400000 */
[----:B------:R-:W-:Y:S01]  /*7c00*/  F2FP.TF32.F32.PACK_B R33, R33 ;  /* 0x00000021ff21723e */ /* 0x000fe200024050ff */
[----:B------:R0:W-:Y:S01]  /*7c10*/  @P2 STG.E desc[UR36][R6.64+0x20], R11 ;  /* 0x0000200b06002986 */ /* 0x0001e2000c101924 */
[----:B------:R-:W-:Y:S01]  /*7c20*/  ISETP.GT.AND P1, PT, R3, 0x8, P1 ;  /* 0x000000080300780c */ /* 0x000fe20000f24270 */
[-C--:B------:R-:W-:Y:S01]  /*7c30*/  FMUL R55, R55, R153.reuse ;  /* 0x0000009937377220 */ /* 0x080fe20000400000 */
[C---:B------:R-:W-:Y:S01]  /*7c40*/  ISETP.GT.AND P2, PT, R0.reuse, 0x19, PT ;  /* 0x000000190000780c */ /* 0x040fe20003f44270 */
[----:B------:R-:W-:Y:S01]  /*7c50*/  @P0 STG.E desc[UR36][R6.64+0x24], R31 ;  /* 0x0000241f06000986 */ /* 0x000fe2000c101924 */
[----:B------:R-:W-:Y:S01]  /*7c60*/  ISETP.GT.AND P0, PT, R0, 0x18, PT ;  /* 0x000000180000780c */ /* 0x000fe20003f04270 */
[----:B------:R-:W-:Y:S01]  /*7c70*/  FMUL R57, R57, R153 ;  /* 0x0000009939397220 */ /* 0x000fe20000400000 */
[----:B------:R-:W-:Y:S01]  /*7c80*/  F2FP.TF32.F32.PACK_B R9, R9 ;  /* 0x00000009ff09723e */ /* 0x000fe200024050ff */
[----:B------:R1:W-:Y:S01]  /*7c90*/  @P5 STG.E desc[UR36][R4.64+0x40], R13 ;  /* 0x0000400d04005986 */ /* 0x0003e2000c101924 */
[----:B------:R-:W-:Y:S01]  /*7ca0*/  ISETP.GT.AND P5, PT, R3, RZ, P0 ;  /* 0x000000ff0300720c */ /* 0x000fe200007a4270 */
[----:B------:R-:W-:Y:S01]  /*7cb0*/  FMUL R59, R59, R153 ;  /* 0x000000993b3b7220 */ /* 0x000fe20000400000 */
[----:B------:R-:W-:Y:S01]  /*7cc0*/  F2FP.TF32.F32.PACK_B R35, R35 ;  /* 0x00000023ff23723e */ /* 0x000fe200024050ff */
[----:B------:R-:W-:Y:S01]  /*7cd0*/  @P4 STG.E desc[UR36][R4.64+0x44], R33 ;  /* 0x0000442104004986 */ /* 0x000fe2000c101924 */
[C---:B------:R-:W-:Y:S01]  /*7ce0*/  ISETP.GT.AND P4, PT, R3.reuse, 0x8, P3 ;  /* 0x000000080300780c */ /* 0x040fe20001f84270 */
[----:B0-----:R-:W-:Y:S01]  /*7cf0*/  FMUL R11, R36, R153 ;  /* 0x00000099240b7220 */ /* 0x001fe20000400000 */
[----:B------:R-:W-:Y:S01]  /*7d00*/  ISETP.GT.AND P3, PT, R3, RZ, P2 ;  /* 0x000000ff0300720c */ /* 0x000fe20001764270 */
[----:B------:R0:W-:Y:S01]  /*7d10*/  @P1 STG.E desc[UR36][R6.64+0x40], R9 ;  /* 0x0000400906001986 */ /* 0x0001e2000c101924 */
[----:B------:R-:W-:Y:S01]  /*7d20*/  F2FP.TF32.F32.PACK_B R37, R37 ;  /* 0x00000025ff25723e */ /* 0x000fe200024050ff */
[----:B------:R-:W-:Y:S01]  /*7d30*/  FMUL R61, R61, R153 ;  /* 0x000000993d3d7220 */ /* 0x000fe20000400000 */
[----:B------:R-:W-:Y:S01]  /*7d40*/  F2FP.TF32.F32.PACK_B R11, R11 ;  /* 0x0000000bff0b723e */ /* 0x000fe200024050ff */
[-C--:B-1----:R-:W-:Y:S01]  /*7d50*/  FMUL R13, R40, R153.reuse ;  /* 0x00000099280d7220 */ /* 0x082fe20000400000 */
[----:B------:R-:W-:Y:S01]  /*7d60*/  ISETP.GT.AND P1, PT, R0, 0x20, PT ;  /* 0x000000200000780c */ /* 0x000fe20003f24270 */
[-C--:B------:R-:W-:Y:S01]  /*7d70*/  FMUL R63, R63, R153.reuse ;  /* 0x000000993f3f7220 */ /* 0x080fe20000400000 */
[----:B------:R-:W-:Y:S01]  /*7d80*/  ISETP.GT.AND P0, PT, R3, 0x8, P0 ;  /* 0x000000080300780c */ /* 0x000fe20000704270 */
[----:B------:R-:W-:Y:S01]  /*7d90*/  FMUL R65, R65, R153 ;  /* 0x0000009941417220 */ /* 0x000fe20000400000 */
[----:B------:R-:W-:Y:S01]  /*7da0*/  F2FP.TF32.F32.PACK_B R39, R39 ;  /* 0x00000027ff27723e */ /* 0x000fe200024050ff */
[----:B------:R-:W-:Y:S01]  /*7db0*/  @P4 STG.E desc[UR36][R6.64+0x44], R35 ;  /* 0x0000442306004986 */ /* 0x000fe2000c101924 */
[C---:B------:R-:W-:Y:S01]  /*7dc0*/  ISETP.GT.AND P4, PT, R3.reuse, 0x8, P2 ;  /* 0x000000080300780c */ /* 0x040fe20001784270 */
[-C--:B0-----:R-:W-:Y:S01]  /*7dd0*/  FMUL R9, R38, R153.reuse ;  /* 0x0000009926097220 */ /* 0x081fe20000400000 */
[C---:B------:R-:W-:Y:S01]  /*7de0*/  ISETP.GT.AND P2, PT, R0.reuse, 0x21, PT ;  /* 0x000000210000780c */ /* 0x040fe20003f44270 */
[----:B------:R0:W-:Y:S01]  /*7df0*/  @P5 STG.E desc[UR36][R4.64+0x60], R11 ;  /* 0x0000600b04005986 */ /* 0x0001e2000c101924 */
[----:B------:R-:W-:Y:S01]  /*7e00*/  ISETP.GT.AND P5, PT, R3, RZ, P1 ;  /* 0x000000ff0300720c */ /* 0x000fe20000fa4270 */
[----:B------:R-:W-:Y:S01]  /*7e10*/  FMUL R67, R67, R153 ;  /* 0x0000009943437220 */ /* 0x000fe20000400000 */
[----:B------:R-:W-:Y:S01]  /*7e20*/  F2FP.TF32.F32.PACK_B R9, R9 ;  /* 0x00000009ff09723e */ /* 0x000fe200024050ff */
[----:B------:R-:W-:Y:S01]  /*7e30*/  @P3 STG.E desc[UR36][R4.64+0x64], R37 ;  /* 0x0000642504003986 */ /* 0x000fe2000c101924 */
[----:B------:R-:W-:Y:S01]  /*7e40*/  ISETP.GT.AND P3, PT, R3, RZ, P2 ;  /* 0x000000ff0300720c */ /* 0x000fe20001764270 */
[----:B------:R-:W-:Y:S01]  /*7e50*/  FMUL R69, R69, R153 ;  /* 0x0000009945457220 */ /* 0x000fe20000400000 */
[----:B------:R-:W-:Y:S01]  /*7e60*/  F2FP.TF32.F32.PACK_B R13, R13 ;  /* 0x0000000dff0d723e */ /* 0x000fe200024050ff */
[----:B------:R1:W-:Y:S01]  /*7e70*/  @P0 STG.E desc[UR36][R6.64+0x60], R9 ;  /* 0x0000600906000986 */ /* 0x0003e2000c101924 */
[----:B------:R-:W-:Y:S01]  /*7e80*/  F2FP.TF32.F32.PACK_B R41, R41 ;  /* 0x00000029ff29723e */ /* 0x000fe200024050ff */
[-C--:B------:R-:W-:Y:S01]  /*7e90*/  FMUL R71, R71, R153.reuse ;  /* 0x0000009947477220 */ /* 0x080fe20000400000 */
[----:B------:R-:W-:Y:S01]  /*7ea0*/  ISETP.GT.AND P0, PT, R0, 0x28, PT ;  /* 0x000000280000780c */ /* 0x000fe20003f04270 */
[----:B------:R-:W-:Y:S01]  /*7eb0*/  @P4 STG.E desc[UR36][R6.64+0x64], R39 ;  /* 0x0000642706004986 */ /* 0x000fe2000c101924 */
[C---:B------:R-:W-:Y:S01]  /*7ec0*/  ISETP.GT.AND P1, PT, R3.reuse, 0x8, P1 ;  /* 0x000000080300780c */ /* 0x040fe20000f24270 */
[-C--:B0-----:R-:W-:Y:S01]  /*7ed0*/  FMUL R11, R44, R153.reuse ;  /* 0x000000992c0b7220 */ /* 0x081fe20000400000 */
[----:B------:R-:W-:Y:S01]  /*7ee0*/  ISETP.GT.AND P4, PT, R3, 0x8, P2 ;  /* 0x000000080300780c */ /* 0x000fe20001784270 */
[----:B------:R0:W-:Y:S01]  /*7ef0*/  @P5 STG.E desc[UR36][R4.64+0x80], R13 ;  /* 0x0000800d04005986 */ /* 0x0001e2000c101924 */
[----:B------:R-:W-:Y:S01]  /*7f00*/  ISETP.GT.AND P2, PT, R0, 0x29, PT ;  /* 0x000000290000780c */ /* 0x000fe20003f44270 */
[-C--:B------:R-:W-:Y:S01]  /*7f10*/  FMUL R73, R73, R153.reuse ;  /* 0x0000009949497220 */ /* 0x080fe20000400000 */
[C---:B------:R-:W-:Y:S01]  /*7f20*/  ISETP.GT.AND P5, PT, R3.reuse, RZ, P0 ;  /* 0x000000ff0300720c */ /* 0x040fe200007a4270 */
[-C--:B-1----:R-:W-:Y:S01]  /*7f30*/  FMUL R9, R42, R153.reuse ;  /* 0x000000992a097220 */ /* 0x082fe20000400000 */
[----:B------:R-:W-:Y:S01]  /*7f40*/  @P3 STG.E desc[UR36][R4.64+0x84], R41 ;  /* 0x0000842904003986 */ /* 0x000fe2000c101924 */
[----:B------:R-:W-:Y:S01]  /*7f50*/  ISETP.GT.AND P3, PT, R3, RZ, P2 ;  /* 0x000000ff0300720c */ /* 0x000fe20001764270 */
[----:B------:R-:W-:Y:S01]  /*7f60*/  FMUL R75, R75, R153 ;  /* 0x000000994b4b7220 */ /* 0x000fe20000400000 */
[----:B------:R-:W-:Y:S01]  /*7f70*/  F2FP.TF32.F32.PACK_B R43, R43 ;  /* 0x0000002bff2b723e */ /* 0x000fe200024050ff */
[----:B------:R-:W-:Y:S01]  /*7f80*/  FMUL R77, R77, R153 ;  /* 0x000000994d4d7220 */ /* 0x000fe20000400000 */
[----:B------:R-:W-:Y:S01]  /*7f90*/  F2FP.TF32.F32.PACK_B R9, R9 ;  /* 0x00000009ff09723e */ /* 0x000fe200024050ff */
[----:B------:R-:W-:Y:S01]  /*7fa0*/  FMUL R79, R79, R153 ;  /* 0x000000994f4f7220 */ /* 0x000fe20000400000 */
[----:B------:R-:W-:Y:S01]  /*7fb0*/  F2FP.TF32.F32.PACK_B R11, R11 ;  /* 0x0000000bff0b723e */ /* 0x000fe200024050ff */
[----:B0-----:R-:W-:Y:S01]  /*7fc0*/  FMUL R13, R48, R153 ;  /* 0x00000099300d7220 */ /* 0x001fe20000400000 */
[----:B------:R-:W-:Y:S01]  /*7fd0*/  F2FP.TF32.F32.PACK_B R45, R45 ;  /* 0x0000002dff2d723e */ /* 0x000fe200024050ff */
[----:B------:R0:W-:Y:S01]  /*7fe0*/  @P1 STG.E desc[UR36][R6.64+0x80], R9 ;  /* 0x0000800906001986 */ /* 0x0001e2000c101924 */
[C---:B------:R-:W-:Y:S01]  /*7ff0*/  ISETP.GT.AND P1, PT, R0.reuse, 0x30, PT ;  /* 0x000000300000780c */ /* 0x040fe20003f24270 */
[-C--:B------:R-:W-:Y:S01]  /*8000*/  FMUL R81, R81, R153.reuse ;  /* 0x0000009951517220 */ /* 0x080fe20000400000 */
[C---:B------:R-:W-:Y:S01]  /*8010*/  ISETP.GT.AND P0, PT, R3.reuse, 0x8, P0 ;  /* 0x000000080300780c */ /* 0x040fe20000704270 */
[----:B------:R-:W-:Y:S01]  /*8020*/  @P4 STG.E desc[UR36][R6.64+0x84], R43 ;  /* 0x0000842b06004986 */ /* 0x000fe2000c101924 */
[----:B------:R-:W-:Y:S01]  /*8030*/  ISETP.GT.AND P4, PT, R3, 0x8, P2 ;  /* 0x000000080300780c */ /* 0x000fe20001784270 */
[-C--:B------:R-:W-:Y:S01]  /*8040*/  FMUL R83, R83, R153.reuse ;  /* 0x0000009953537220 */ /* 0x080fe20000400000 */
[----:B------:R-:W-:Y:S01]  /*8050*/  ISETP.GT.AND P2, PT, R0, 0x31, PT ;  /* 0x000000310000780c */ /* 0x000fe20003f44270 */
[----:B------:R1:W-:Y:S01]  /*8060*/  @P5 STG.E desc[UR36][R4.64+0xa0], R11 ;  /* 0x0000a00b04005986 */ /* 0x0003e2000c101924 */
[----:B------:R-:W-:Y:S01]  /*8070*/  ISETP.GT.AND P5, PT, R3, RZ, P1 ;  /* 0x000000ff0300720c */ /* 0x000fe20000fa4270 */
[----:B------:R-:W-:Y:S01]  /*8080*/  FMUL R85, R85, R153 ;  /* 0x0000009955557220 */ /* 0x000fe20000400000 */
[----:B------:R-:W-:Y:S01]  /*8090*/  F2FP.TF32.F32.PACK_B R47, R47 ;  /* 0x0000002fff2f723e */ /* 0x000fe200024050ff */
[-C--:B0-----:R-:W-:Y:S01]  /*80a0*/  FMUL R9, R46, R153.reuse ;  /* 0x000000992e097220 */ /* 0x081fe20000400000 */
        /* <DEDUP_REMOVED lines=8> */
[-C--:B-1----:R-:W-:Y:S01]  /*8130*/  FMUL R11, R52, R153.reuse ;  /* 0x00000099340b7220 */ /* 0x082fe20000400000 */
[----:B------:R-:W-:Y:S01]  /*8140*/  ISETP.GT.AND P1, PT, R3, 0x8, P1 ;  /* 0x000000080300780c */ /* 0x000fe20000f24270 */
[----:B------:R0:W-:Y:S01]  /*8150*/  @P0 STG.E desc[UR36][R6.64+0xa0], R9 ;  /* 0x0000a00906000986 */ /* 0x0001e2000c101924 */
[C---:B------:R-:W-:Y:S01]  /*8160*/  ISETP.GT.AND P0, PT, R0.reuse, 0x38, PT ;  /* 0x000000380000780c */ /* 0x040fe20003f04270 */
[----:B------:R-:W-:Y:S01]  /*8170*/  FMUL R93, R93, R153 ;  /* 0x000000995d5d7220 */ /* 0x000fe20000400000 */
[----:B------:R-:W-:Y:S01]  /*8180*/  F2FP.TF32.F32.PACK_B R51, R51 ;  /* 0x00000033ff33723e */ /* 0x000fe200024050ff */
        /* <DEDUP_REMOVED lines=15> */
[-C--:B------:R-:W-:Y:S01]  /*8280*/  FMUL R103, R103, R153.reuse ;  /* 0x0000009967677220 */ /* 0x080fe20000400000 */
[----:B------:R-:W-:Y:S01]  /*8290*/  ISETP.GT.AND P0, PT, R3, 0x8, P0 ;  /* 0x000000080300780c */ /* 0x000fe20000704270 */
[----:B-1----:R-:W-:Y:S01]  /*82a0*/  FMUL R13, R56, R153 ;  /* 0x00000099380d7220 */ /* 0x002fe20000400000 */
[----:B------:R-:W-:Y:S01]  /*82b0*/  F2FP.TF32.F32.PACK_B R55, R55 ;  /* 0x00000037ff37723e */ /* 0x000fe200024050ff */
        /* <DEDUP_REMOVED lines=15> */
[-C--:B------:R-:W-:Y:S01]  /*83b0*/  FMUL R111, R111, R153.reuse ;  /* 0x000000996f6f7220 */ /* 0x080fe20000400000 */
[----:B------:R-:W-:Y:S01]  /*83c0*/  ISETP.GT.AND P1, PT, R3, 0x8, P1 ;  /* 0x000000080300780c */ /* 0x000fe20000f24270 */
[----:B------:R-:W-:Y:S01]  /*83d0*/  FMUL R113, R113, R153 ;  /* 0x0000009971717220 */ /* 0x000fe20000400000 */
[----:B------:R-:W-:Y:S01]  /*83e0*/  F2FP.TF32.F32.PACK_B R9, R9 ;  /* 0x00000009ff09723e */ /* 0x000fe200024050ff */
[-C--:B------:R-:W-:Y:S01]  /*83f0*/  FMUL R115, R115, R153.reuse ;  /* 0x0000009973737220 */ /* 0x080fe20000400000 */
[----:B-1----:R-:W-:Y:S01]  /*8400*/  FMUL R11, R60, R153 ;  /* 0x000000993c0b7220 */ /* 0x002fe20000400000 */
[----:B------:R-:W-:Y:S01]  /*8410*/  F2FP.TF32.F32.PACK_B R59, R59 ;  /* 0x0000003bff3b723e */ /* 0x000fe200024050ff */
[-C--:B------:R-:W-:Y:S01]  /*8420*/  FMUL R117, R117, R153.reuse ;  /* 0x0000009975757220 */ /* 0x080fe20000400000 */
        /* <DEDUP_REMOVED lines=47> */
[----:B------:R-:W-:Y:S01]  /*8720*/  ISETP.GT.AND P0, PT, R0, 0x58, PT ;  /* 0x000000580000780c */ /* 0x000fe20003f04270 */
[----:B------:R-:W-:Y:S01]  /*8730*/  FMUL R147, R147, R153 ;  /* 0x0000009993937220 */ /* 0x000fe20000400000 */
[----:B------:R-:W-:Y:S01]  /*8740*/  F2FP.TF32.F32.PACK_B R11, R11 ;  /* 0x0000000bff0b723e */ /* 0x000fe200024050ff */
[----:B------:R-:W-:Y:S01]  /*8750*/  @P4 STG.E desc[UR36][R6.64+0x124], R63 ;  /* 0x0001243f06004986 */ /* 0x000fe2000c101924 */
[C---:B------:R-:W-:Y:S01]  /*8760*/  ISETP.GT.AND P4, PT, R3.reuse, 0x8, P2 ;  /* 0x000000080300780c */ /* 0x040fe20001784270 */
        /* <DEDUP_REMOVED lines=10> */
[----:B------:R-:W-:-:S02]  /*8810*/  ISETP.GT.AND P0, PT, R3, 0x8, P0 ;  /* 0x000000080300780c */ /* 0x000fc40000704270 */
[----:B------:R-:W-:Y:S01]  /*8820*/  F2FP.TF32.F32.PACK_B R9, R9 ;  /* 0x00000009ff09723e */ /* 0x000fe200024050ff */
[----:B-1----:R-:W-:Y:S01]  /*8830*/  FMUL R13, R72, R153 ;  /* 0x00000099480d7220 */ /* 0x002fe20000400000 */
[----:B------:R-:W-:-:S03]  /*8840*/  F2FP.TF32.F32.PACK_B R71, R71 ;  /* 0x00000047ff47723e */ /* 0x000fc600024050ff */
[----:B------:R0:W-:Y:S01]  /*8850*/  @P1 STG.E desc[UR36][R6.64+0x140], R9 ;  /* 0x0001400906001986 */ /* 0x0001e2000c101924 */
[C---:B------:R-:W-:Y:S02]  /*8860*/  ISETP.GT.AND P1, PT, R0.reuse, 0x60, PT ;  /* 0x000000600000780c */ /* 0x040fe40003f24270 */
[----:B------:R-:W-:Y:S01]  /*8870*/  F2FP.TF32.F32.PACK_B R13, R13 ;  /* 0x0000000dff0d723e */ /* 0x000fe200024050ff */
[----:B------:R-:W-:Y:S01]  /*8880*/  @P4 STG.E desc[UR36][R6.64+0x144], R67 ;  /* 0x0001444306004986 */ /* 0x000fe2000c101924 */
[C---:B------:R-:W-:Y:S02]  /*8890*/  ISETP.GT.AND P4, PT, R3.reuse, 0x8, P2 ;  /* 0x000000080300780c */ /* 0x040fe40001784270 */
[----:B------:R-:W-:Y:S01]  /*88a0*/  ISETP.GT.AND P2, PT, R0, 0x61, PT ;  /* 0x000000610000780c */ /* 0x000fe20003f44270 */
[----:B------:R1:W-:Y:S01]  /*88b0*/  @P5 STG.E desc[UR36][R4.64+0x160], R11 ;  /* 0x0001600b04005986 */ /* 0x0003e2000c101924 */
[C---:B------:R-:W-:Y:S02]  /*88c0*/  ISETP.GT.AND P5, PT, R3.reuse, RZ, P1 ;  /* 0x000000ff0300720c */ /* 0x040fe40000fa4270 */
[----:B------:R-:W-:Y:S01]  /*88d0*/  F2FP.TF32.F32.PACK_B R73, R73 ;  /* 0x00000049ff49723e */ /* 0x000fe200024050ff */
[----:B0-----:R-:W-:Y:S01]  /*88e0*/  FMUL R9, R70, R153 ;  /* 0x0000009946097220 */ /* 0x001fe20000400000 */
[----:B------:R-:W-:Y:S01]  /*88f0*/  @P3 STG.E desc[UR36][R4.64+0x164], R69 ;  /* 0x0001644504003986 */ /* 0x000fe2000c101924 */
[----:B------:R-:W-:-:S02]  /*8900*/  ISETP.GT.AND P3, PT, R3, RZ, P2 ;  /* 0x000000ff0300720c */ /* 0x000fc40001764270 */
[----:B------:R-:W-:Y:S02]  /*8910*/  ISETP.GT.AND P1, PT, R3, 0x8, P1 ;  /* 0x000000080300780c */ /* 0x000fe40000f24270 */
        /* <DEDUP_REMOVED lines=252> */
[----:B------:R-:W-:Y:S01]  /*98e0*/  @P3 STG.E desc[UR36][R4.64+0x364], R133 ;  /* 0x0003648504003986 */ /* 0x000fe2000c101924 */
[----:B0-----:R-:W-:Y:S01]  /*98f0*/  FMUL R9, R134, R153 ;  /* 0x0000009986097220 */ /* 0x001fe20000400000 */
[----:B------:R-:W-:-:S02]  /*9900*/  ISETP.GT.AND P3, PT, R3, RZ, P2 ;  /* 0x000000ff0300720c */ /* 0x000fc40001764270 */
[----:B------:R-:W-:Y:S02]  /*9910*/  ISETP.GT.AND P1, PT, R3, 0x8, P1 ;  /* 0x000000080300780c */ /* 0x000fe40000f24270 */
[----:B------:R-:W-:Y:S01]  /*9920*/  F2FP.TF32.F32.PACK_B R9, R9 ;  /* 0x00000009ff09723e */ /* 0x000fe200024050ff */
[----:B-1----:R-:W-:Y:S01]  /*9930*/  FMUL R11, R140, R153 ;  /* 0x000000998c0b7220 */ /* 0x002fe20000400000 */
[----:B------:R-:W-:-:S03]  /*9940*/  F2FP.TF32.F32.PACK_B R139, R139 ;  /* 0x0000008bff8b723e */ /* 0x000fc600024050ff */
[----:B------:R0:W-:Y:S01]  /*9950*/  @P0 STG.E desc[UR36][R6.64+0x360], R9 ;  /* 0x0003600906000986 */ /* 0x0001e2000c101924 */
[----:B------:R-:W-:Y:S02]  /*9960*/  F2FP.TF32.F32.PACK_B R141, R141 ;  /* 0x0000008dff8d723e */ /* 0x000fe400024050ff */
[----:B------:R-:W-:Y:S01]  /*9970*/  F2FP.TF32.F32.PACK_B R11, R11 ;  /* 0x0000000bff0b723e */ /* 0x000fe200024050ff */
[----:B------:R-:W-:Y:S01]  /*9980*/  @P4 STG.E desc[UR36][R6.64+0x364], R135 ;  /* 0x0003648706004986 */ /* 0x000fe2000c101924 */
[C---:B------:R-:W-:Y:S02]  /*9990*/  ISETP.GT.AND P4, PT, R0.reuse, 0xe8, PT ;  /* 0x000000e80000780c */ /* 0x040fe40003f84270 */
[----:B------:R-:W-:Y:S01]  /*99a0*/  F2FP.TF32.F32.PACK_B R143, R143 ;  /* 0x0000008fff8f723e */ /* 0x000fe200024050ff */
[----:B------:R1:W-:Y:S01]  /*99b0*/  @P5 STG.E desc[UR36][R4.64+0x380], R13 ;  /* 0x0003800d04005986 */ /* 0x0003e2000c101924 */
[----:B------:R-:W-:Y:S02]  /*99c0*/  ISETP.GT.AND P5, PT, R0, 0xe9, PT ;  /* 0x000000e90000780c */ /* 0x000fe40003fa4270 */
[----:B------:R-:W-:Y:S01]  /*99d0*/  F2FP.TF32.F32.PACK_B R145, R145 ;  /* 0x00000091ff91723e */ /* 0x000fe200024050ff */
[----:B------:R-:W-:Y:S01]  /*99e0*/  @P3 STG.E desc[UR36][R4.64+0x384], R137 ;  /* 0x0003848904003986 */ /* 0x000fe2000c101924 */
[C---:B------:R-:W-:Y:S01]  /*99f0*/  ISETP.GT.AND P3, PT, R3.reuse, 0x8, P2 ;  /* 0x000000080300780c */ /* 0x040fe20001764270 */
[----:B0-----:R-:W-:Y:S01]  /*9a00*/  FMUL R9, R138, R153 ;  /* 0x000000998a097220 */ /* 0x001fe20000400000 */
[----:B------:R-:W-:-:S02]  /*9a10*/  ISETP.GT.AND P2, PT, R3, RZ, P4 ;  /* 0x000000ff0300720c */ /* 0x000fc40002744270 */
[C---:B------:R-:W-:Y:S02]  /*9a20*/  ISETP.GT.AND P0, PT, R3.reuse, RZ, P5 ;  /* 0x000000ff0300720c */ /* 0x040fe40002f04270 */
[C---:B------:R-:W-:Y:S01]  /*9a30*/  ISETP.GT.AND P4, PT, R3.reuse, 0x8, P4 ;  /* 0x000000080300780c */ /* 0x040fe20002784270 */
[----:B-1----:R-:W-:Y:S01]  /*9a40*/  FMUL R13, R142, R153 ;  /* 0x000000998e0d7220 */ /* 0x002fe20000400000 */
[----:B------:R-:W-:Y:S02]  /*9a50*/  ISETP.GT.AND P5, PT, R3, 0x8, P5 ;  /* 0x000000080300780c */ /* 0x000fe40002fa4270 */
[----:B------:R-:W-:Y:S02]  /*9a60*/  F2FP.TF32.F32.PACK_B R9, R9 ;  /* 0x00000009ff09723e */ /* 0x000fe400024050ff */
[----:B------:R-:W-:Y:S02]  /*9a70*/  F2FP.TF32.F32.PACK_B R13, R13 ;  /* 0x0000000dff0d723e */ /* 0x000fe400024050ff */
[----:B------:R-:W-:Y:S01]  /*9a80*/  F2FP.TF32.F32.PACK_B R147, R147 ;  /* 0x00000093ff93723e */ /* 0x000fe200024050ff */
[----:B------:R0:W-:Y:S01]  /*9a90*/  @P1 STG.E desc[UR36][R6.64+0x380], R9 ;  /* 0x0003800906001986 */ /* 0x0001e2000c101924 */
[----:B------:R-:W-:-:S02]  /*9aa0*/  ISETP.GT.AND P1, PT, R0, 0xf8, PT ;  /* 0x000000f80000780c */ /* 0x000fc40003f24270 */
        /* <DEDUP_REMOVED lines=8> */
[----:B0-----:R-:W-:Y:S01]  /*9b30*/  FMUL R9, R144, R153 ;  /* 0x0000009990097220 */ /* 0x001fe20000400000 */
[----:B------:R-:W-:-:S02]  /*9b40*/  ISETP.GT.AND P0, PT, R0, 0xf9, PT ;  /* 0x000000f90000780c */ /* 0x000fc40003f04270 */
[----:B------:R0:W-:Y:S01]  /*9b50*/  @P4 STG.E desc[UR36][R6.64+0x3a0], R13 ;  /* 0x0003a00d06004986 */ /* 0x0001e2000c101924 */
[C---:B------:R-:W-:Y:S02]  /*9b60*/  ISETP.GT.AND P4, PT, R3.reuse, RZ, P2 ;  /* 0x000000ff0300720c */ /* 0x040fe40001784270 */
[----:B------:R-:W-:Y:S01]  /*9b70*/  F2FP.TF32.F32.PACK_B R9, R9 ;  /* 0x00000009ff09723e */ /* 0x000fe200024050ff */
[----:B------:R-:W-:Y:S01]  /*9b80*/  @P5 STG.E desc[UR36][R6.64+0x3a4], R143 ;  /* 0x0003a48f06005986 */ /* 0x000fe2000c101924 */
[C---:B------:R-:W-:Y:S01]  /*9b90*/  ISETP.GT.AND P5, PT, R3.reuse, RZ, P3 ;  /* 0x000000ff0300720c */ /* 0x040fe20001fa4270 */
[----:B-1----:R-:W-:Y:S01]  /*9ba0*/  FMUL R11, R146, R153 ;  /* 0x00000099920b7220 */ /* 0x002fe20000400000 */
[C---:B------:R-:W-:Y:S02]  /*9bb0*/  ISETP.GT.AND P3, PT, R3.reuse, 0x8, P3 ;  /* 0x000000080300780c */ /* 0x040fe40001f64270 */
[----:B------:R-:W-:Y:S02]  /*9bc0*/  ISETP.GT.AND P2, PT, R3, 0x8, P2 ;  /* 0x000000080300780c */ /* 0x000fe40001744270 */
[----:B------:R-:W-:Y:S01]  /*9bd0*/  F2FP.TF32.F32.PACK_B R11, R11 ;  /* 0x0000000bff0b723e */ /* 0x000fe200024050ff */
[----:B0-----:R-:W-:-:S05]  /*9be0*/  FMUL R13, R150, R153 ;  /* 0x00000099960d7220 */ /* 0x001fca0000400000 */
[----:B------:R-:W-:Y:S01]  /*9bf0*/  F2FP.TF32.F32.PACK_B R13, R13 ;  /* 0x0000000dff0d723e */ /* 0x000fe200024050ff */
[----:B------:R-:W-:Y:S01]  /*9c00*/  @P5 STG.E desc[UR36][R4.64+0x3c0], R9 ;  /* 0x0003c00904005986 */ /* 0x000fe2000c101924 */
[C---:B------:R-:W-:Y:S01]  /*9c10*/  ISETP.GT.AND P5, PT, R3.reuse, RZ, P1 ;  /* 0x000000ff0300720c */ /* 0x040fe20000fa4270 */
[----:B------:R-:W-:Y:S01]  /*9c20*/  @P3 IMAD.MOV.U32 R2, RZ, RZ, R6 ;  /* 0x000000ffff023224 */ /* 0x000fe200078e0006 */
[C---:B------:R-:W-:Y:S01]  /*9c30*/  ISETP.GT.AND P1, PT, R3.reuse, 0x8, P1 ;  /* 0x000000080300780c */ /* 0x040fe20000f24270 */
[----:B------:R-:W-:Y:S01]  /*9c40*/  @P4 STG.E desc[UR36][R4.64+0x3c4], R145 ;  /* 0x0003c49104004986 */ /* 0x000fe2000c101924 */
[C---:B------:R-:W-:Y:S02]  /*9c50*/  ISETP.GT.AND P4, PT, R3.reuse, RZ, P0 ;  /* 0x000000ff0300720c */ /* 0x040fe40000784270 */
[----:B------:R-:W-:Y:S01]  /*9c60*/  ISETP.GT.AND P0, PT, R3, 0x8, P0 ;  /* 0x000000080300780c */ /* 0x000fe20000704270 */
[----:B------:R-:W-:-:S05]  /*9c70*/  @P3 IMAD.MOV.U32 R3, RZ, RZ, R7 ;  /* 0x000000ffff033224 */ /* 0x000fca00078e0007 */
[----:B------:R0:W-:Y:S02]  /*9c80*/  @P3 STG.E desc[UR36][R2.64+0x3c0], R11 ;  /* 0x0003c00b02003986 */ /* 0x0001e4000c101924 */
[----:B0-----:R-:W-:Y:S02]  /*9c90*/  @P2 IMAD.MOV.U32 R2, RZ, RZ, R6 ;  /* 0x000000ffff022224 */ /* 0x001fe400078e0006 */
[----:B------:R-:W-:-:S05]  /*9ca0*/  @P2 IMAD.MOV.U32 R3, RZ, RZ, R7 ;  /* 0x000000ffff032224 */ /* 0x000fca00078e0007 */
[----:B------:R0:W-:Y:S02]  /*9cb0*/  @P2 STG.E desc[UR36][R2.64+0x3c4], R147 ;  /* 0x0003c49302002986 */ /* 0x0001e4000c101924 */
[----:B0-----:R-:W-:Y:S02]  /*9cc0*/  @P5 IMAD.MOV.U32 R2, RZ, RZ, R4 ;  /* 0x000000ffff025224 */ /* 0x001fe400078e0004 */
[----:B------:R-:W-:-:S05]  /*9cd0*/  @P5 IMAD.MOV.U32 R3, RZ, RZ, R5 ;  /* 0x000000ffff035224 */ /* 0x000fca00078e0005 */
[----:B------:R0:W-:Y:S04]  /*9ce0*/  @P5 STG.E desc[UR36][R2.64+0x3e0], R15 ;  /* 0x0003e00f02005986 */ /* 0x0001e8000c101924 */
[----:B------:R1:W-:Y:S01]  /*9cf0*/  @P4 STG.E desc[UR36][R4.64+0x3e4], R149 ;  /* 0x0003e49504004986 */ /* 0x0003e2000c101924 */
[----:B0-----:R-:W-:Y:S02]  /*9d00*/  @P1 IMAD.MOV.U32 R2, RZ, RZ, R6 ;  /* 0x000000ffff021224 */ /* 0x001fe400078e0006 */
[----:B------:R-:W-:-:S05]  /*9d10*/  @P1 IMAD.MOV.U32 R3, RZ, RZ, R7 ;  /* 0x000000ffff031224 */ /* 0x000fca00078e0007 */
[----:B------:R1:W-:Y:S04]  /*9d20*/  @P1 STG.E desc[UR36][R2.64+0x3e0], R13 ;  /* 0x0003e00d02001986 */ /* 0x0003e8000c101924 */
[----:B------:R1:W-:Y:S02]  /*9d30*/  @P0 STG.E desc[UR36][R6.64+0x3e4], R151 ;  /* 0x0003e49706000986 */ /* 0x0003e4000c101924 */
.L_x_286:
[----:B------:R-:W-:Y:S05]  /*9d40*/  BSYNC B0 ;  /* 0x0000000000007941 */ /* 0x000fea0003800000 */
.L_x_32:
[----:B-1----:R-:W2:Y:S01]  /*9d50*/  LDL.64 R2, [R1] ;  /* 0x0000000001027983 */ /* 0x002ea20000100a00 */
[----:B------:R-:W-:Y:S01]  /*9d60*/  ULDC.64 UR4, c[0x0][0x650] ;  /* 0x0001940000047ab9 */ /* 0x000fe20000000a00 */
[----:B------:R1:W-:Y:S01]  /*9d70*/  SYNCS.ARRIVE.TRANS64.A1T0 RZ, [R160+UR45], RZ ;  /* 0x000000ffa0ff79a7 */ /* 0x0003e2000810002d */
[----:B------:R-:W-:Y:S01]  /*9d80*/  PRMT R0, RZ, 0x7610, R0 ;  /* 0x00007610ff007816 */ /* 0x000fe20000000000 */
[----:B-----5:R-:W-:Y:S02]  /*9d90*/  IMAD.MOV.U32 R19, RZ, RZ, -0x1 ;  /* 0xffffffffff137424 */ /* 0x020fe400078e00ff */
[----:B------:R-:W-:Y:S01]  /*9da0*/  IMAD.MOV.U32 R22, RZ, RZ, -0x1 ;  /* 0xffffffffff167424 */ /* 0x000fe200078e00ff */
[----:B--2---:R-:W-:-:S04]  /*9db0*/  LEA R18, P0, R2, R18, 0x1 ;  /* 0x0000001202127211 */ /* 0x004fc800078008ff */
[----:B------:R-:W-:Y:S01]  /*9dc0*/  LEA.HI.X R17, R2, R17, R23, 0x1, P0 ;  /* 0x0000001102117211 */ /* 0x000fe200000f0c17 */
[----:B------:R-:W-:Y:S01]  /*9dd0*/  IMAD.MOV.U32 R2, RZ, RZ, -0x1 ;  /* 0xffffffffff027424 */ /* 0x000fe200078e00ff */
[----:B------:R-:W-:-:S04]  /*9de0*/  ISETP.GE.U32.AND P0, PT, R18, UR4, PT ;  /* 0x0000000412007c0c */ /* 0x000fc8000bf06070 */
[----:B------:R-:W-:-:S13]  /*9df0*/  ISETP.GE.U32.AND.EX P0, PT, R17, UR5, PT, P0 ;  /* 0x0000000511007c0c */ /* 0x000fda000bf06100 */
[----:B-1----:R-:W-:Y:S05]  /*9e00*/  @P0 BRA `(.L_x_287) ;  /* 0x0000000400700947 */ /* 0x002fea0003800000 */
[----:B----4-:R-:W1:Y:S01]  /*9e10*/  S2R R10, SR_CTAID.X ;  /* 0x00000000000a7919 */ /* 0x010e620000002500 */
[----:B---3--:R-:W2:Y:S01]  /*9e20*/  LDC.64 R8, c[0x0][0x628] ;  /* 0x00018a00ff087b82 */ /* 0x008ea20000000a00 */
[----:B------:R-:W-:Y:S01]  /*9e30*/  ULDC UR4, c[0x0][0x150] ;  /* 0x0000540000047ab9 */ /* 0x000fe20000000800 */
[----:B------:R-:W-:Y:S01]  /*9e40*/  IMAD.MOV.U32 R6, RZ, RZ, R18 ;  /* 0x000000ffff067224 */ /* 0x000fe200078e0012 */
[----:B------:R-:W3:Y:S01]  /*9e50*/  S2R R20, SR_CTAID.Y ;  /* 0x0000000000147919 */ /* 0x000ee20000002600 */
[----:B0-----:R-:W-:-:S04]  /*9e60*/  IMAD.MOV.U32 R7, RZ, RZ, R17 ;  /* 0x000000ffff077224 */ /* 0x001fc800078e0011 */
[----:B------:R-:W0:Y:S08]  /*9e70*/  LDC R15, c[0x0][0x144] ;  /* 0x00005100ff0f7b82 */ /* 0x000e300000000800 */
[----:B------:R-:W4:Y:S08]  /*9e80*/  LDC R0, c[0x0][0x630] ;  /* 0x00018c00ff007b82 */ /* 0x000f300000000800 */
[----:B------:R-:W0:Y:S01]  /*9e90*/  LDC.64 R12, c[0x0][0x620] ;  /* 0x00018800ff0c7b82 */ /* 0x000e220000000a00 */
[----:B--2---:R-:W-:-:S04]  /*9ea0*/  ISETP.NE.U32.AND P0, PT, R8, RZ, PT ;  /* 0x000000ff0800720c */ /* 0x004fc80003f05070 */
[----:B------:R-:W-:Y:S02]  /*9eb0*/  ISETP.NE.AND.EX P0, PT, R9, RZ, PT, P0 ;  /* 0x000000ff0900720c */ /* 0x000fe40003f05300 */
[----:B-1----:R-:W-:-:S05]  /*9ec0*/  I2FP.F32.U32 R2, R10 ;  /* 0x0000000a00027245 */ /* 0x002fca0000201000 */
[----:B------:R-:W-:-:S04]  /*9ed0*/  FMUL R2, R2, UR4 ;  /* 0x0000000402027c20 */ /* 0x000fc80008400000 */
[----:B------:R1:W2:Y:S02]  /*9ee0*/  F2I.U32.TRUNC.NTZ R14, R2 ;  /* 0x00000002000e7305 */ /* 0x0002a4000020f000 */
[----:B---34-:R-:W-:Y:S05]  /*9ef0*/  @!P0 BRA `(.L_x_288) ;  /* 0x0000000000288947 */ /* 0x018fea0003800000 */
[----:B------:R-:W3:Y:S02]  /*9f00*/  LDC R3, c[0x0][0x634] ;  /* 0x00018d00ff037b82 */ /* 0x000ee40000000800 */
[----:B---3--:R-:W-:-:S05]  /*9f10*/  IADD3 R7, P0, R18, R3, RZ ;  /* 0x0000000312077210 */ /* 0x008fca0007f1e0ff */
[----:B------:R-:W-:-:S04]  /*9f20*/  IMAD.X R11, RZ, RZ, R17, P0 ;  /* 0x000000ffff0b7224 */ /* 0x000fc800000e0611 */
[----:B-1----:R-:W-:-:S04]  /*9f30*/  IMAD.WIDE.U32 R2, R11, R8, RZ ;  /* 0x000000080b027225 */ /* 0x002fc800078e00ff */
[----:B------:R-:W-:-:S04]  /*9f40*/  IMAD.WIDE.U32 R4, P0, R7, R9, R2 ;  /* 0x0000000907047225 */ /* 0x000fc80007800002 */
[----:B------:R-:W-:-:S04]  /*9f50*/  IMAD.WIDE.U32 R2, R7, R8, RZ ;  /* 0x0000000807027225 */ /* 0x000fc800078e00ff */
[----:B------:R-:W-:Y:S01]  /*9f60*/  IMAD.X R7, RZ, RZ, RZ, P0 ;  /* 0x000000ffff077224 */ /* 0x000fe200000e06ff */
[----:B------:R-:W-:Y:S01]  /*9f70*/  IADD3 RZ, P0, R3, R4, RZ ;  /* 0x0000000403ff7210 */ /* 0x000fe20007f1e0ff */
[----:B------:R-:W-:-:S04]  /*9f80*/  IMAD.MOV.U32 R6, RZ, RZ, R5 ;  /* 0x000000ffff067224 */ /* 0x000fc800078e0005 */
[----:B------:R-:W-:-:S08]  /*9f90*/  IMAD.WIDE.U32.X R6, R11, R9, R6, P0 ;  /* 0x000000090b067225 */ /* 0x000fd000000e0406 */
.L_x_288:
[----:B------:R-:W3:Y:S01]  /*9fa0*/  LDC.64 R26, c[0x0][0x640] ;  /* 0x00019000ff1a7b82 */ /* 0x000ee20000000a00 */
[-C--:B------:R-:W-:Y:S01]  /*9fb0*/  SHF.R.U64 R11, R6, R0.reuse, R7 ;  /* 0x00000000060b7219 */ /* 0x080fe20000001207 */
[----:B------:R-:W-:Y:S01]  /*9fc0*/  IMAD.MOV.U32 R19, RZ, RZ, R17 ;  /* 0x000000ffff137224 */ /* 0x000fe200078e0011 */
[----:B------:R-:W-:Y:S01]  /*9fd0*/  SHF.R.U32.HI R0, RZ, R0, R7 ;  /* 0x00000000ff007219 */ /* 0x000fe20000011607 */
[----:B--2---:R-:W-:Y:S01]  /*9fe0*/  IMAD.MOV R14, RZ, RZ, -R14 ;  /* 0x000000ffff0e7224 */ /* 0x004fe200078e0a0e */
[----:B------:R-:W-:Y:S01]  /*9ff0*/  IADD3 R5, P0, RZ, -R11, RZ ;  /* 0x8000000bff057210 */ /* 0x000fe20007f1e0ff */
[----:B------:R-:W-:Y:S01]  /*a000*/  ULDC UR4, c[0x0][0x154] ;  /* 0x0000550000047ab9 */ /* 0x000fe20000000800 */
[----:B------:R-:W-:Y:S01]  /*a010*/  IMAD.MOV.U32 R7, RZ, RZ, 0x1 ;  /* 0x00000001ff077424 */ /* 0x000fe200078e00ff */
[----:B------:R-:W2:Y:S01]  /*a020*/  LDC R4, c[0x0][0x618] ;  /* 0x00018600ff047b82 */ /* 0x000ea20000000800 */
[----:B0-----:R-:W-:Y:S02]  /*a030*/  IMAD R22, R15, R14, R10 ;  /* 0x0000000e0f167224 */ /* 0x001fe400078e020a */
[----:B------:R-:W-:-:S04]  /*a040*/  IMAD.X R3, RZ, RZ, ~R0, P0 ;  /* 0x000000ffff037224 */ /* 0x000fc800000e0e00 */
[-C--:B------:R-:W-:Y:S01]  /*a050*/  IMAD R0, R3, R12.reuse, RZ ;  /* 0x0000000c03007224 */ /* 0x080fe200078e02ff */
[----:B------:R-:W0:Y:S01]  /*a060*/  LDC R6, c[0x0][0x608] ;  /* 0x00018200ff067b82 */ /* 0x000e220000000800 */
[----:B-1----:R-:W-:-:S04]  /*a070*/  IMAD.WIDE.U32 R2, R5, R12, R18 ;  /* 0x0000000c05027225 */ /* 0x002fc800078e0012 */
[----:B------:R-:W-:Y:S01]  /*a080*/  IMAD R5, R5, R13, R0 ;  /* 0x0000000d05057224 */ /* 0x000fe200078e0200 */
[----:B------:R-:W-:Y:S02]  /*a090*/  I2FP.F32.U32 R0, R20 ;  /* 0x0000001400007245 */ /* 0x000fe40000201000 */
[----:B------:R-:W1:Y:S01]  /*a0a0*/  LDC R24, c[0x0][0x658] ;  /* 0x00019600ff187b82 */ /* 0x000e620000000800 */
[----:B------:R-:W-:Y:S01]  /*a0b0*/  IMAD.IADD R3, R3, 0x1, R5 ;  /* 0x0000000103037824 */ /* 0x000fe200078e0205 */
[----:B---3--:R-:W-:Y:S01]  /*a0c0*/  ISETP.NE.U32.AND P0, PT, R26, RZ, PT ;  /* 0x000000ff1a00720c */ /* 0x008fe20003f05070 */
[----:B------:R-:W-:Y:S01]  /*a0d0*/  FMUL R0, R0, UR4 ;  /* 0x0000000400007c20 */ /* 0x000fe20008400000 */
[----:B------:R-:W-:Y:S02]  /*a0e0*/  IMAD.MOV.U32 R5, RZ, RZ, -0x1 ;  /* 0xffffffffff057424 */ /* 0x000fe400078e00ff */
[----:B------:R-:W-:Y:S01]  /*a0f0*/  ISETP.NE.AND.EX P0, PT, R27, RZ, PT, P0 ;  /* 0x000000ff1b00720c */ /* 0x000fe20003f05300 */
[----:B------:R3:W4:Y:S01]  /*a100*/  F2I.U32.TRUNC.NTZ R12, R0 ;  /* 0x00000000000c7305 */ /* 0x000722000020f000 */
[----:B------:R-:W3:Y:S01]  /*a110*/  LDC R15, c[0x0][0x148] ;  /* 0x00005200ff0f7b82 */ /* 0x000ee20000000800 */
[----:B--2---:R-:W-:-:S02]  /*a120*/  SHF.R.U64 R10, R2, R4, R3 ;  /* 0x00000004020a7219 */ /* 0x004fc40000001203 */
[----:B------:R-:W-:-:S05]  /*a130*/  SHF.R.U32.HI R3, RZ, R4, R3 ;  /* 0x00000004ff037219 */ /* 0x000fca0000011603 */
[----:B------:R-:W2:Y:S01]  /*a140*/  LDC R14, c[0x0][0x600] ;  /* 0x00018000ff0e7b82 */ /* 0x000ea20000000800 */
[-CC-:B0-----:R-:W-:Y:S02]  /*a150*/  SHF.R.U64 R8, R10, R6.reuse, R3.reuse ;  /* 0x000000060a087219 */ /* 0x181fe40000001203 */
[----:B------:R-:W-:-:S05]  /*a160*/  SHF.R.U32.HI R3, RZ, R6, R3 ;  /* 0x00000006ff037219 */ /* 0x000fca0000011603 */
[----:B------:R-:W0:Y:S01]  /*a170*/  LDC R21, c[0x0][0x648] ;  /* 0x00019200ff157b82 */ /* 0x000e220000000800 */
[-CC-:B-1----:R-:W-:Y:S02]  /*a180*/  SHF.R.U64 R13, R8, R24.reuse, R3.reuse ;  /* 0x00000018080d7219 */ /* 0x182fe40000001203 */
[-C--:B------:R-:W-:Y:S02]  /*a190*/  SHF.L.U32 R5, R5, R24.reuse, RZ ;  /* 0x0000001805057219 */ /* 0x080fe400000006ff */
[-C--:B------:R-:W-:Y:S01]  /*a1a0*/  SHF.R.U32.HI R3, RZ, R24.reuse, R3 ;  /* 0x00000018ff037219 */ /* 0x080fe20000011603 */
[----:B------:R-:W-:Y:S01]  /*a1b0*/  IMAD.MOV.U32 R2, RZ, RZ, R13 ;  /* 0x000000ffff027224 */ /* 0x000fe200078e000d */
[----:B------:R-:W-:Y:S01]  /*a1c0*/  SHF.L.U32 R24, R7, R24, RZ ;  /* 0x0000001807187219 */ /* 0x000fe200000006ff */
[----:B------:R-:W1:Y:S01]  /*a1d0*/  LDC R25, c[0x0][0x638] ;  /* 0x00018e00ff197b82 */ /* 0x000e620000000800 */
[----:B------:R-:W-:-:S07]  /*a1e0*/  LOP3.LUT R19, RZ, R5, RZ, 0x33, !PT ;  /* 0x00000005ff137212 */ /* 0x000fce00078e33ff */
[----:B------:R-:W0:Y:S01]  /*a1f0*/  LDC R28, c[0x0][0x610] ;  /* 0x00018400ff1c7b82 */ /* 0x000e220000000800 */
[----:B----4-:R-:W-:Y:S05]  /*a200*/  @!P0 BRA `(.L_x_289) ;  /* 0x0000000000288947 */ /* 0x010fea0003800000 */
[----:B---3--:R-:W3:Y:S02]  /*a210*/  LDC R0, c[0x0][0x64c] ;  /* 0x00019300ff007b82 */ /* 0x008ee40000000800 */
[----:B---3--:R-:W-:-:S05]  /*a220*/  IADD3 R7, P0, R13, R0, RZ ;  /* 0x000000000d077210 */ /* 0x008fca0007f1e0ff */
        /* <DEDUP_REMOVED lines=8> */
.L_x_289:
[----:B------:R-:W4:Y:S01]  /*a2b0*/  LDC R4, c[0x0][0x65c] ;  /* 0x00019700ff047b82 */ /* 0x000f220000000800 */
[----:B0--3--:R-:W-:Y:S01]  /*a2c0*/  SHF.R.U64 R0, R2, R21, R3 ;  /* 0x0000001502007219 */ /* 0x009fe20000001203 */
[----:B--2---:R-:W-:Y:S01]  /*a2d0*/  VIADD R3, R14, 0xffffffff ;  /* 0xffffffff0e037836 */ /* 0x004fe20000000000 */
[----:B------:R-:W-:Y:S01]  /*a2e0*/  LOP3.LUT R19, R8, R19, RZ, 0xc0, !PT ;  /* 0x0000001308137212 */ /* 0x000fe200078ec0ff */
[----:B------:R-:W-:Y:S02]  /*a2f0*/  IMAD.MOV R12, RZ, RZ, -R12 ;  /* 0x000000ffff0c7224 */ /* 0x000fe400078e0a0c */
[----:B------:R-:W-:Y:S01]  /*a300*/  IMAD.MOV R2, RZ, RZ, -R0 ;  /* 0x000000ffff027224 */ /* 0x000fe200078e0a00 */
[----:B------:R-:W-:Y:S01]  /*a310*/  LOP3.LUT R3, R10, R3, RZ, 0xc0, !PT ;  /* 0x000000030a037212 */ /* 0x000fe200078ec0ff */
[----:B------:R-:W-:Y:S02]  /*a320*/  IMAD R19, R24, R0, R19 ;  /* 0x0000000018137224 */ /* 0x000fe400078e0213 */
[----:B-1----:R-:W-:-:S04]  /*a330*/  IMAD R0, R2, R25, R13 ;  /* 0x0000001902007224 */ /* 0x002fc800078e020d */
[----:B------:R-:W-:Y:S01]  /*a340*/  IMAD R2, R0, R14, R3 ;  /* 0x0000000e00027224 */ /* 0x000fe200078e0203 */
[----:B----4-:R-:W-:Y:S01]  /*a350*/  ISETP.NE.AND P0, PT, R4, 0x1, PT ;  /* 0x000000010400780c */ /* 0x010fe20003f05270 */
[----:B------:R-:W-:-:S05]  /*a360*/  IMAD.MOV.U32 R4, RZ, RZ, 0x1 ;  /* 0x00000001ff047424 */ /* 0x000fca00078e00ff */
[----:B------:R-:W-:-:S07]  /*a370*/  PRMT R0, R4, 0x7610, R0 ;  /* 0x0000761004007816 */ /* 0x000fce0000000000 */
[----:B------:R-:W-:-:S04]  /*a380*/  @P0 IMAD R22, R15, R12, R20 ;  /* 0x0000000c0f160224 */ /* 0x000fc800078e0214 */
[----:B------:R-:W-:-:S05]  /*a390*/  IMAD R19, R19, R28, R22 ;  /* 0x0000001c13137224 */ /* 0x000fca00078e0216 */
[----:B------:R-:W-:Y:S02]  /*a3a0*/  SEL R22, R2, R19, !P0 ;  /* 0x0000001302167207 */ /* 0x000fe40004000000 */
[----:B------:R-:W-:Y:S01]  /*a3b0*/  SEL R19, R19, R2, !P0 ;  /* 0x0000000213137207 */ /* 0x000fe20004000000 */
[----:B------:R-:W-:-:S07]  /*a3c0*/  IMAD.MOV.U32 R2, RZ, RZ, R11 ;  /* 0x000000ffff027224 */ /* 0x000fce00078e000b */
.L_x_287:
[----:B------:R-:W-:Y:S02]  /*a3d0*/  LOP3.LUT P0, RZ, R0, 0xff, RZ, 0xc0, !PT ;  /* 0x000000ff00ff7812 */ /* 0x000fe4000780c0ff */
[----:B------:R-:W-:-:S11]  /*a3e0*/  LOP3.LUT R173, R173, 0x1, RZ, 0x3c, !PT ;  /* 0x00000001adad7812 */ /* 0x000fd600078e3cff */
[----:B------:R-:W-:Y:S05]  /*a3f0*/  @P0 BRA `(.L_x_290) ;  /* 0xffffff70002c0947 */ /* 0x000fea000383ffff */
[----:B------:R-:W-:Y:S05]  /*a400*/  EXIT ;  /* 0x000000000000794d */ /* 0x000fea0003800000 */
.L_x_13:
[----:B------:R-:W-:-:S08]  /*a410*/  ISETP.NE.AND P0, PT, R0, RZ, PT ;  /* 0x000000ff0000720c */ /* 0x000fd00003f05270 */
[----:B0-----:R-:W0:-:S00]  /*a420*/  USETMAXREG.DEALLOC.CTAPOOL 0x28 ;  /* 0x00000028000079c8 */ /* 0x001e0000080e0500 */
[----:B------:R-:W-:Y:S05]  /*a430*/  @P0 EXIT ;  /* 0x000000000000094d */ /* 0x000fea0003800000 */
[----:B0-----:R-:W-:Y:S01]  /*a440*/  LOP3.LUT P0, RZ, R8, 0xff, RZ, 0xc0, !PT ;  /* 0x000000ff08ff7812 */ /* 0x001fe2000780c0ff */
[----:B------:R-:W-:Y:S02]  /*a450*/  IMAD.MOV.U32 R0, RZ, RZ, 0x1 ;  /* 0x00000001ff007424 */ /* 0x000fe400078e00ff */
[----:B------:R-:W-:-:S10]  /*a460*/  IMAD.MOV.U32 R7, RZ, RZ, RZ ;  /* 0x000000ffff077224 */ /* 0x000fd400078e00ff */
[----:B------:R-:W-:Y:S05]  /*a470*/  @!P0 BRA `(.L_x_291) ;  /* 0x0000000c00248947 */ /* 0x000fea0003800000 */
[----:B------:R-:W-:Y:S01]  /*a480*/  LOP3.LUT P0, RZ, R4, 0x1f, RZ, 0xc0, !PT ;  /* 0x0000001f04ff7812 */ /* 0x000fe2000780c0ff */
[----:B------:R-:W-:Y:S01]  /*a490*/  ULDC UR5, c[0x0][0x658] ;  /* 0x0001960000057ab9 */ /* 0x000fe20000000800 */
[----:B------:R-:W-:Y:S01]  /*a4a0*/  UMOV UR6, 0xffffffff ;  /* 0xffffffff00067882 */ /* 0x000fe20000000000 */
[----:B------:R-:W-:Y:S01]  /*a4b0*/  BSSY B0, `(.L_x_291) ;  /* 0x00000c5000007945 */ /* 0x000fe20003800000 */
[----:B------:R-:W-:Y:S01]  /*a4c0*/  USHF.L.U32 UR6, UR6, UR5, URZ ;  /* 0x0000000506067299 */ /* 0x000fe2000800063f */
[C---:B------:R-:W-:Y:S01]  /*a4d0*/  ISETP.NE.AND P2, PT, R3.reuse, RZ, PT ;  /* 0x000000ff0300720c */ /* 0x040fe20003f45270 */
[----:B------:R-:W-:Y:S01]  /*a4e0*/  IMAD.MOV.U32 R8, RZ, RZ, 0x1 ;  /* 0x00000001ff087424 */ /* 0x000fe200078e00ff */
[----:B------:R-:W-:Y:S01]  /*a4f0*/  ISETP.NE.OR P0, PT, R3, RZ, !P0 ;  /* 0x000000ff0300720c */ /* 0x000fe20004705670 */
[----:B------:R-:W-:Y:S01]  /*a500*/  IMAD.MOV.U32 R0, RZ, RZ, 0x1 ;  /* 0x00000001ff007424 */ /* 0x000fe200078e00ff */
[----:B------:R-:W-:Y:S01]  /*a510*/  LOP3.LUT R6, R16, 0x2, RZ, 0xfc, !PT ;  /* 0x0000000210067812 */ /* 0x000fe200078efcff */
[----:B------:R-:W-:Y:S01]  /*a520*/  IMAD.MOV.U32 R7, RZ, RZ, RZ ;  /* 0x000000ffff077224 */ /* 0x000fe200078e00ff */
[----:B------:R-:W-:Y:S01]  /*a530*/  ULDC UR4, c[0x0][0x600] ;  /* 0x0001800000047ab9 */ /* 0x000fe20000000800 */
[----:B------:R-:W-:Y:S01]  /*a540*/  UMOV UR7, 0x1 ;  /* 0x0000000100077882 */ /* 0x000fe20000000000 */
[----:B------:R-:W-:-:S02]  /*a550*/  UIADD3 UR19, UR40, 0x1, URZ ;  /* 0x0000000128137890 */ /* 0x000fc4000fffe03f */
[----:B------:R-:W-:Y:S02]  /*a560*/  UIADD3 UR15, UR4, -0x1, URZ ;  /* 0xffffffff040f7890 */ /* 0x000fe4000fffe03f */
[----:B------:R-:W-:Y:S02]  /*a570*/  USHF.L.U32 UR17, UR7, UR5, URZ ;  /* 0x0000000507117299 */ /* 0x000fe4000800063f */
[----:B------:R-:W-:Y:S01]  /*a580*/  ULOP3.LUT UR16, URZ, UR6, URZ, 0x33, !UPT ;  /* 0x000000063f107292 */ /* 0x000fe2000f8e333f */
[----:B------:R-:W-:-:S11]  /*a590*/  ULDC.64 UR20, c[0x0][0x198] ;  /* 0x0000660000147ab9 */ /* 0x000fd60000000a00 */
.L_x_303:
[----:B------:R-:W-:-:S03]  /*a5a0*/  UMOV UR4, 0xffffffff ;  /* 0xffffffff00047882 */ /* 0x000fc60000000000 */
[----:B------:R-:W-:Y:S05]  /*a5b0*/  BRA.DIV UR4, `(.L_x_292) ;  /* 0x0000001204547947 */ /* 0x000fea000b800000 */
[----:B------:R-:W-:-:S13]  /*a5c0*/  ELECT P6, URZ, PT ;  /* 0x00000000003f782f */ /* 0x000fda00038c0000 */
.L_x_319:
[----:B------:R-:W0:Y:S01]  /*a5d0*/  LDC R3, c[0x0][0x28c] ;  /* 0x0000a300ff037b82 */ /* 0x000e220000000800 */
[----:B------:R-:W-:Y:S01]  /*a5e0*/  BSSY B1, `(.L_x_293) ;  /* 0x0000037000017945 */ /* 0x000fe20003800000 */
[----:B0-----:R-:W-:-:S13]  /*a5f0*/  ISETP.LT.OR P6, PT, R3, 0x1, !P6 ;  /* 0x000000010300780c */ /* 0x001fda00077c1670 */
[----:B------:R-:W-:Y:S05]  /*a600*/  @P6 BRA `(.L_x_294) ;  /* 0x0000000000d06947 */ /* 0x000fea0003800000 */
[----:B------:R-:W-:Y:S02]  /*a610*/  IMAD.SHL.U32 R22, R22, 0x100, RZ ;  /* 0x0000010016167824 */ /* 0x000fe400078e00ff */
[----:B------:R-:W-:Y:S02]  /*a620*/  IMAD.SHL.U32 R19, R19, 0x40, RZ ;  /* 0x0000004013137824 */ /* 0x000fe400078e00ff */
[----:B------:R-:W-:Y:S02]  /*a630*/  IMAD.MOV.U32 R12, RZ, RZ, RZ ;  /* 0x000000ffff0c7224 */ /* 0x000fe400078e00ff */
[----:B------:R-:W-:Y:S02]  /*a640*/  IMAD.U32 R13, RZ, RZ, UR19 ;  /* 0x00000013ff0d7e24 */ /* 0x000fe4000f8e00ff */
[----:B------:R-:W-:Y:S02]  /*a650*/  IMAD.MOV.U32 R3, RZ, RZ, R0 ;  /* 0x000000ffff037224 */ /* 0x000fe400078e0000 */
[----:B------:R-:W-:-:S07]  /*a660*/  IMAD.MOV.U32 R4, RZ, RZ, R7 ;  /* 0x000000ffff047224 */ /* 0x000fce00078e0007 */
.L_x_298:
[----:B------:R-:W0:Y:S01]  /*a670*/  S2R R10, SR_CgaCtaId ;  /* 0x00000000000a7919 */ /* 0x000e220000008800 */
[----:B------:R-:W-:Y:S01]  /*a680*/  MOV R5, 0x400 ;  /* 0x0000040000057802 */ /* 0x000fe20000000f00 */
[----:B------:R-:W1:Y:S03]  /*a690*/  @!P2 LDC R9, c[0x0][0x500] ;  /* 0x00014000ff09ab82 */ /* 0x000e660000000800 */
[----:B0-----:R-:W-:Y:S02]  /*a6a0*/  LEA R11, R10, R5, 0x18 ;  /* 0x000000050a0b7211 */ /* 0x001fe400078ec0ff */
[----:B------:R-:W-:-:S03]  /*a6b0*/  SHF.L.U32 R5, R3, 0x1f, RZ ;  /* 0x0000001f03057819 */ /* 0x000fc600000006ff */
[----:B------:R-:W-:-:S04]  /*a6c0*/  IMAD R10, R4, 0x8, R11 ;  /* 0x00000008040a7824 */ /* 0x000fc800078e020b */
[----:B------:R-:W0:Y:S02]  /*a6d0*/  SYNCS.PHASECHK.TRANS64.TRYWAIT P1, [R10+URZ+0x38], R5 ;  /* 0x000038050a0075a7 */ /* 0x000e24000802017f */
[----:B01----:R-:W-:Y:S05]  /*a6e0*/  @!P1 BRA `(.L_x_295) ;  /* 0x0000001000289947 */ /* 0x003fea0003800000 */
.L_x_320:
[----:B0-----:R-:W-:Y:S01]  /*a6f0*/  PRMT R5, R6, 0x9910, RZ ;  /* 0x0000991006057816 */ /* 0x001fe200000000ff */
[----:B------:R0:W-:Y:S03]  /*a700*/  @!P2 SYNCS.ARRIVE.TRANS64 RZ, [R10+URZ], R9 ;  /* 0x000000090affa9a7 */ /* 0x0001e6000800003f */
[----:B------:R-:W-:-:S13]  /*a710*/  ISETP.NE.AND P1, PT, R5, 0x2, PT ;  /* 0x000000020500780c */ /* 0x000fda0003f25270 */
[----:B0-----:R-:W-:Y:S05]  /*a720*/  @P1 BRA `(.L_x_296) ;  /* 0x0000000000041947 */ /* 0x001fea0003800000 */
[----:B------:R-:W-:Y:S01]  /*a730*/  BPT.TRAP 0x1 ;  /* 0x000000040000795c */ /* 0x000fe20000300000 */
.L_x_296:
[----:B------:R-:W-:Y:S05]  /*a740*/  @P0 BRA `(.L_x_297) ;  /* 0x0000000000040947 */ /* 0x000fea0003800000 */
[----:B------:R-:W-:Y:S01]  /*a750*/  BPT.TRAP 0x1 ;  /* 0x000000040000795c */ /* 0x000fe20000300000 */
.L_x_297:
[--C-:B------:R-:W-:Y:S01]  /*a760*/  IMAD R5, R4, 0x2000, R11.reuse ;  /* 0x0000200004057824 */ /* 0x100fe200078e020b */
[----:B------:R-:W-:Y:S01]  /*a770*/  R2UR UR9, R10 ;  /* 0x000000000a0972ca */ /* 0x000fe200000e0000 */
[C---:B------:R-:W-:Y:S01]  /*a780*/  IMAD R11, R4.reuse, 0x8000, R11 ;  /* 0x00008000040b7824 */ /* 0x040fe200078e020b */
[----:B------:R-:W-:Y:S01]  /*a790*/  UIADD3 UR4, UP0, UR20, 0xf0, URZ ;  /* 0x000000f014047890 */ /* 0x000fe2000ff1e03f */
[----:B------:R-:W-:Y:S01]  /*a7a0*/  VIADD R13, R13, 0xffffffff ;  /* 0xffffffff0d0d7836 */ /* 0x000fe20000000000 */
[----:B------:R-:W-:Y:S01]  /*a7b0*/  R2UR UR5, R5 ;  /* 0x00000000050572ca */ /* 0x000fe200000e0000 */
[----:B------:R-:W-:Y:S01]  /*a7c0*/  UIADD3 UR22, UP1, UR20, 0x1f0, URZ ;  /* 0x000001f014167890 */ /* 0x000fe2000ff3e03f */
[----:B------:R-:W-:Y:S01]  /*a7d0*/  R2UR UR8, R11 ;  /* 0x000000000b0872ca */ /* 0x000fe200000e0000 */
[----:B------:R-:W-:Y:S01]  /*a7e0*/  VIADD R4, R4, 0x1 ;  /* 0x0000000104047836 */ /* 0x000fe20000000000 */
[----:B------:R-:W-:Y:S01]  /*a7f0*/  R2UR UR11, R19 ;  /* 0x00000000130b72ca */ /* 0x000fe200000e0000 */
[----:B------:R-:W-:Y:S01]  /*a800*/  UIADD3.X UR23, URZ, UR21, URZ, UP1, !UPT ;  /* 0x000000153f177290 */ /* 0x000fe20008ffe43f */
[----:B------:R-:W-:Y:S01]  /*a810*/  R2UR UR10, R12 ;  /* 0x000000000c0a72ca */ /* 0x000fe200000e0000 */
[----:B------:R-:W-:Y:S01]  /*a820*/  UMOV UR6, 0x0 ;  /* 0x0000000000067882 */ /* 0x000fe20000000000 */
[----:B------:R-:W-:Y:S01]  /*a830*/  R2UR UR12, R2 ;  /* 0x00000000020c72ca */ /* 0x000fe200000e0000 */
[----:B------:R-:W-:Y:S01]  /*a840*/  UMOV UR7, 0x10000000 ;  /* 0x1000000000077882 */ /* 0x000fe20000000000 */
[----:B------:R-:W-:Y:S01]  /*a850*/  R2UR UR18, R22 ;  /* 0x00000000161272ca */ /* 0x000fe200000e0000 */
[----:B------:R-:W-:Y:S01]  /*a860*/  VIADD R12, R12, 0x20 ;  /* 0x000000200c0c7836 */ /* 0x000fe20000000000 */
[----:B------:R-:W-:Y:S01]  /*a870*/  ISETP.GT.AND P3, PT, R13, 0x1, PT ;  /* 0x000000010d00780c */ /* 0x000fe20003f64270 */
[----:B------:R-:W-:Y:S01]  /*a880*/  UIADD3 UR13, UR5, 0x180, URZ ;  /* 0x00000180050d7890 */ /* 0x000fe2000fffe03f */
[----:B------:R-:W-:Y:S01]  /*a890*/  ISETP.NE.AND P1, PT, R4, 0x7, PT ;  /* 0x000000070400780c */ /* 0x000fe20003f25270 */
[----:B------:R-:W-:-:S02]  /*a8a0*/  UIADD3.X UR5, URZ, UR21, URZ, UP0, !UPT ;  /* 0x000000153f057290 */ /* 0x000fc400087fe43f */
[----:B------:R-:W-:Y:S01]  /*a8b0*/  UIADD3 UR14, UR8, 0xe180, URZ ;  /* 0x0000e180080e7890 */ /* 0x000fe2000fffe03f */
[----:B------:R-:W-:Y:S02]  /*a8c0*/  SEL R10, RZ, 0x1, P1 ;  /* 0x00000001ff0a7807 */ /* 0x000fe40000800000 */
[----:B------:R-:W-:Y:S01]  /*a8d0*/  UMOV UR8, UR13 ;  /* 0x0000000d00087c82 */ /* 0x000fe20008000000 */
[----:B------:R-:W-:Y:S02]  /*a8e0*/  SEL R4, R4, RZ, P1 ;  /* 0x000000ff04047207 */ /* 0x000fe40000800000 */
[----:B------:R-:W-:Y:S01]  /*a8f0*/  LOP3.LUT R3, R3, R10, RZ, 0x3c, !PT ;  /* 0x0000000a03037212 */ /* 0x000fe200078e3cff */
[----:B------:R0:W-:Y:S02]  /*a900*/  UTMALDG.3D [UR8], [UR4], desc[UR6] ;  /* 0x00000608040075b4 */ /* 0x0001e40008011000 */
[----:B0-----:R-:W-:Y:S01]  /*a910*/  UMOV UR8, UR14 ;  /* 0x0000000e00087c82 */ /* 0x001fe20008000000 */
[----:B------:R-:W-:-:S02]  /*a920*/  UMOV UR11, UR18 ;  /* 0x00000012000b7c82 */ /* 0x000fc40008000000 */
[----:B------:R0:W-:Y:S02]  /*a930*/  UTMALDG.3D [UR8], [UR22], desc[UR6] ;  /* 0x00000608160075b4 */ /* 0x0001e40008011000 */
[----:B0-----:R-:W-:Y:S05]  /*a940*/  @P3 BRA `(.L_x_298) ;  /* 0xfffffffc00483947 */ /* 0x001fea000383ffff */
.L_x_294:
[----:B------:R-:W-:Y:S05]  /*a950*/  BSYNC B1 ;  /* 0x0000000000017941 */ /* 0x000fea0003800000 */
.L_x_293:
[----:B------:R-:W2:Y:S01]  /*a960*/  LDL.64 R10, [R1] ;  /* 0x00000000010a7983 */ /* 0x000ea20000100a00 */
[----:B------:R-:W-:Y:S01]  /*a970*/  LOP3.LUT P4, RZ, R8, 0xff, RZ, 0xc0, !PT ;  /* 0x000000ff08ff7812 */ /* 0x000fe2000788c0ff */
[----:B------:R-:W-:Y:S01]  /*a980*/  VIADD R4, R7, UR40 ;  /* 0x0000002807047c36 */ /* 0x000fe20008000000 */
[----:B------:R-:W-:Y:S01]  /*a990*/  ULDC.64 UR4, c[0x0][0x650] ;  /* 0x0001940000047ab9 */ /* 0x000fe20000000a00 */
[----:B------:R-:W-:Y:S01]  /*a9a0*/  IMAD.U32 R7, RZ, RZ, UR40 ;  /* 0x00000028ff077e24 */ /* 0x000fe2000f8e00ff */
[----:B------:R-:W-:Y:S01]  /*a9b0*/  UISETP.GE.U32.AND UP0, UPT, UR40, 0x7, UPT ;  /* 0x000000072800788c */ /* 0x000fe2000bf06070 */
[C---:B------:R-:W-:Y:S01]  /*a9c0*/  IMAD.WIDE.U32 R2, R4.reuse, 0x24924925, RZ ;  /* 0x2492492504027825 */ /* 0x040fe200078e00ff */
[C---:B------:R-:W-:Y:S01]  /*a9d0*/  ISETP.GT.U32.AND P1, PT, R4.reuse, 0x6, PT ;  /* 0x000000060400780c */ /* 0x040fe20003f24070 */
[----:B------:R-:W-:Y:S02]  /*a9e0*/  BSSY B1, `(.L_x_299) ;  /* 0x000006f000017945 */ /* 0x000fe40003800000 */
[----:B------:R-:W-:Y:S01]  /*a9f0*/  IMAD.IADD R2, R4, 0x1, -R3 ;  /* 0x0000000104027824 */ /* 0x000fe200078e0a03 */
[----:B------:R-:W-:Y:S01]  /*aa00*/  ISETP.LT.U32.AND P1, PT, R7, 0x7, P1 ;  /* 0x000000070700780c */ /* 0x000fe20000f21070 */
[----:B------:R-:W-:Y:S01]  /*aa10*/  IMAD.MOV.U32 R19, RZ, RZ, -0x1 ;  /* 0xffffffffff137424 */ /* 0x000fe200078e00ff */
[----:B------:R-:W-:Y:S01]  /*aa20*/  PLOP3.LUT P3, PT, PT, PT, UP0, 0x80, 0x0 ;  /* 0x000000000000781c */ /* 0x000fe20003f6f008 */
[----:B------:R-:W0:Y:S01]  /*aa30*/  @P4 S2R R8, SR_CgaCtaId ;  /* 0x0000000000084919 */ /* 0x000e220000008800 */
[----:B------:R-:W-:Y:S01]  /*aa40*/  @P4 MOV R5, 0x400 ;  /* 0x0000040000054802 */ /* 0x000fe20000000f00 */
[----:B------:R-:W-:Y:S01]  /*aa50*/  IMAD.MOV.U32 R22, RZ, RZ, -0x1 ;  /* 0xffffffffff167424 */ /* 0x000fe200078e00ff */
[----:B------:R-:W-:-:S02]  /*aa60*/  LEA.HI R2, R2, R3, RZ, 0x1f ;  /* 0x0000000302027211 */ /* 0x000fc400078ff8ff */
[----:B------:R-:W-:Y:S02]  /*aa70*/  PRMT R3, RZ, 0x7610, R3 ;  /* 0x00007610ff037816 */ /* 0x000fe40000000003 */
[----:B------:R-:W-:Y:S01]  /*aa80*/  SHF.R.U32.HI R7, RZ, 0x2, R2 ;  /* 0x00000002ff077819 */ /* 0x000fe20000011602 */
[----:B------:R-:W-:Y:S01]  /*aa90*/  IMAD.MOV.U32 R2, RZ, RZ, -0x1 ;  /* 0xffffffffff027424 */ /* 0x000fe200078e00ff */
[----:B0-----:R-:W-:Y:S02]  /*aaa0*/  @P4 LEA R8, R8, R5, 0x18 ;  /* 0x0000000508084211 */ /* 0x001fe400078ec0ff */
[----:B------:R-:W-:Y:S02]  /*aab0*/  SEL R5, RZ, 0x1, !P1 ;  /* 0x00000001ff057807 */ /* 0x000fe40004800000 */
[----:B------:R0:W-:Y:S02]  /*aac0*/  @P4 SYNCS.ARRIVE.TRANS64.A1T0 RZ, [R8+URZ+0xa8], RZ ;  /* 0x0000a8ff08ff49a7 */ /* 0x0001e4000810003f */
[----:B------:R-:W-:-:S04]  /*aad0*/  LOP3.LUT R0, R0, R5, RZ, 0x3c, !PT ;  /* 0x0000000500007212 */ /* 0x000fc800078e3cff */
[----:B------:R-:W-:Y:S01]  /*aae0*/  @P3 LOP3.LUT R0, R0, 0x1, R7, 0x78, !PT ;  /* 0x0000000100003812 */ /* 0x000fe200078e7807 */
[----:B------:R-:W-:Y:S01]  /*aaf0*/  IMAD R7, R7, -0x7, R4 ;  /* 0xfffffff907077824 */ /* 0x000fe200078e0204 */
[----:B0-----:R-:W-:Y:S02]  /*ab00*/  PRMT R8, RZ, 0x7610, R8 ;  /* 0x00007610ff087816 */ /* 0x001fe40000000008 */
[----:B--2---:R-:W-:-:S05]  /*ab10*/  IADD3 R18, P1, R18, R10, RZ ;  /* 0x0000000a12127210 */ /* 0x004fca0007f3e0ff */
[----:B------:R-:W-:Y:S01]  /*ab20*/  IMAD.X R17, R17, 0x1, R23, P1 ;  /* 0x0000000111117824 */ /* 0x000fe200008e0617 */
[----:B------:R-:W-:-:S04]  /*ab30*/  ISETP.GE.U32.AND P1, PT, R18, UR4, PT ;  /* 0x0000000412007c0c */ /* 0x000fc8000bf26070 */
[----:B------:R-:W-:-:S13]  /*ab40*/  ISETP.GE.U32.AND.EX P1, PT, R17, UR5, PT, P1 ;  /* 0x0000000511007c0c */ /* 0x000fda000bf26110 */
[----:B------:R-:W-:Y:S05]  /*ab50*/  @P1 BRA `(.L_x_300) ;  /* 0x00000004005c1947 */ /* 0x000fea0003800000 */
[----:B------:R-:W0:Y:S01]  /*ab60*/  S2R R11, SR_CTAID.X ;  /* 0x00000000000b7919 */ /* 0x000e220000002500 */
[----:B------:R-:W-:Y:S01]  /*ab70*/  ULDC.64 UR4, c[0x0][0x628] ;  /* 0x00018a0000047ab9 */ /* 0x000fe20000000a00 */
[----:B------:R-:W1:Y:S01]  /*ab80*/  LDC R12, c[0x0][0x144] ;  /* 0x00005100ff0c7b82 */ /* 0x000e620000000800 */
[----:B------:R-:W-:Y:S01]  /*ab90*/  ISETP.NE.U32.AND P1, PT, RZ, UR4, PT ;  /* 0x00000004ff007c0c */ /* 0x000fe2000bf25070 */
[----:B------:R-:W2:Y:S01]  /*aba0*/  S2R R9, SR_CTAID.Y ;  /* 0x0000000000097919 */ /* 0x000ea20000002600 */
[----:B------:R-:W-:Y:S01]  /*abb0*/  ULDC UR6, c[0x0][0x150] ;  /* 0x0000540000067ab9 */ /* 0x000fe20000000800 */
[----:B------:R-:W-:Y:S01]  /*abc0*/  ULDC UR7, c[0x0][0x630] ;  /* 0x00018c0000077ab9 */ /* 0x000fe20000000800 */
[----:B------:R-:W-:Y:S01]  /*abd0*/  ISETP.NE.AND.EX P1, PT, RZ, UR5, PT, P1 ;  /* 0x00000005ff007c0c */ /* 0x000fe2000bf25310 */
[----:B------:R-:W-:Y:S01]  /*abe0*/  IMAD.MOV.U32 R2, RZ, RZ, R18 ;  /* 0x000000ffff027224 */ /* 0x000fe200078e0012 */
[----:B0-----:R-:W-:-:S05]  /*abf0*/  I2FP.F32.U32 R3, R11 ;  /* 0x0000000b00037245 */ /* 0x001fca0000201000 */
[----:B------:R-:W-:Y:S01]  /*ac00*/  FMUL R14, R3, UR6 ;  /* 0x00000006030e7c20 */ /* 0x000fe20008400000 */
[----:B------:R-:W-:-:S05]  /*ac10*/  IMAD.MOV.U32 R3, RZ, RZ, R17 ;  /* 0x000000ffff037224 */ /* 0x000fca00078e0011 */
[----:B--2---:R-:W-:Y:S05]  /*ac20*/  @!P1 BRA `(.L_x_301) ;  /* 0x0000000000289947 */ /* 0x004fea0003800000 */
[----:B------:R-:W-:Y:S02]  /*ac30*/  ULDC UR6, c[0x0][0x634] ;  /* 0x00018d0000067ab9 */ /* 0x000fe40000000800 */
[----:B------:R-:W-:-:S05]  /*ac40*/  IADD3 R3, P1, R18, UR6, RZ ;  /* 0x0000000612037c10 */ /* 0x000fca000ff3e0ff */
[----:B------:R-:W-:-:S04]  /*ac50*/  IMAD.X R13, RZ, RZ, R17, P1 ;  /* 0x000000ffff0d7224 */ /* 0x000fc800008e0611 */
[----:B------:R-:W-:-:S04]  /*ac60*/  IMAD.WIDE.U32 R4, R13, UR4, RZ ;  /* 0x000000040d047c25 */ /* 0x000fc8000f8e00ff */
[----:B------:R-:W-:-:S04]  /*ac70*/  IMAD.WIDE.U32 R4, P1, R3, UR5, R4 ;  /* 0x0000000503047c25 */ /* 0x000fc8000f820004 */
[----:B------:R-:W-:-:S04]  /*ac80*/  IMAD.WIDE.U32 R2, R3, UR4, RZ ;  /* 0x0000000403027c25 */ /* 0x000fc8000f8e00ff */
[----:B------:R-:W-:Y:S01]  /*ac90*/  IMAD.MOV.U32 R2, RZ, RZ, R5 ;  /* 0x000000ffff027224 */ /* 0x000fe200078e0005 */
[----:B------:R-:W-:Y:S01]  /*aca0*/  IADD3 RZ, P3, R3, R4, RZ ;  /* 0x0000000403ff7210 */ /* 0x000fe20007f7e0ff */
[----:B------:R-:W-:-:S04]  /*acb0*/  IMAD.X R3, RZ, RZ, RZ, P1 ;  /* 0x000000ffff037224 */ /* 0x000fc800008e06ff */
[----:B------:R-:W-:-:S08]  /*acc0*/  IMAD.WIDE.U32.X R2, R13, UR5, R2, P3 ;  /* 0x000000050d027c25 */ /* 0x000fd000098e0402 */
.L_x_301:
[--C-:B------:R-:W-:Y:S01]  /*acd0*/  SHF.R.U64 R10, R2, UR7, R3.reuse ;  /* 0x00000007020a7c19 */ /* 0x100fe20008001203 */
[----:B------:R-:W0:Y:S01]  /*ace0*/  F2I.U32.TRUNC.NTZ R14, R14 ;  /* 0x0000000e000e7305 */ /* 0x000e22000020f000 */
[----:B------:R-:W-:Y:S01]  /*acf0*/  SHF.R.U32.HI R2, RZ, UR7, R3 ;  /* 0x00000007ff027c19 */ /* 0x000fe20008011603 */
[----:B------:R-:W-:Y:S01]  /*ad00*/  ULDC.64 UR4, c[0x0][0x620] ;  /* 0x0001880000047ab9 */ /* 0x000fe20000000a00 */
[----:B------:R-:W-:Y:S01]  /*ad10*/  IADD3 R5, P1, RZ, -R10, RZ ;  /* 0x8000000aff057210 */ /* 0x000fe20007f3e0ff */
[----:B------:R-:W-:Y:S01]  /*ad20*/  IMAD.MOV.U32 R3, RZ, RZ, R17 ;  /* 0x000000ffff037224 */ /* 0x000fe200078e0011 */
[----:B------:R-:W-:-:S03]  /*ad30*/  ULDC.64 UR6, c[0x0][0x640] ;  /* 0x0001900000067ab9 */ /* 0x000fc60000000a00 */
[----:B------:R-:W-:Y:S01]  /*ad40*/  IMAD.X R2, RZ, RZ, ~R2, P1 ;  /* 0x000000ffff027224 */ /* 0x000fe200008e0e02 */
[----:B------:R-:W-:-:S03]  /*ad50*/  ISETP.NE.U32.AND P1, PT, RZ, UR6, PT ;  /* 0x00000006ff007c0c */ /* 0x000fc6000bf25070 */
[----:B------:R-:W-:Y:S01]  /*ad60*/  IMAD R4, R2, UR4, RZ ;  /* 0x0000000402047c24 */ /* 0x000fe2000f8e02ff */
[----:B------:R-:W-:Y:S01]  /*ad70*/  ISETP.NE.AND.EX P1, PT, RZ, UR7, PT, P1 ;  /* 0x00000007ff007c0c */ /* 0x000fe2000bf25310 */
[----:B------:R-:W-:-:S04]  /*ad80*/  IMAD.MOV.U32 R2, RZ, RZ, R18 ;  /* 0x000000ffff027224 */ /* 0x000fc800078e0012 */
[----:B------:R-:W-:Y:S01]  /*ad90*/  IMAD.WIDE.U32 R2, R5, UR4, R2 ;  /* 0x0000000405027c25 */ /* 0x000fe2000f8e0002 */
[----:B------:R-:W-:-:S03]  /*ada0*/  ULDC UR4, c[0x0][0x618] ;  /* 0x0001860000047ab9 */ /* 0x000fc60000000800 */
[----:B------:R-:W-:Y:S01]  /*adb0*/  IMAD R5, R5, UR5, R4 ;  /* 0x0000000505057c24 */ /* 0x000fe2000f8e0204 */
[----:B------:R-:W-:Y:S01]  /*adc0*/  ULDC UR5, c[0x0][0x154] ;  /* 0x0000550000057ab9 */ /* 0x000fe20000000800 */
[----:B0-----:R-:W-:Y:S02]  /*add0*/  IMAD.MOV R4, RZ, RZ, -R14 ;  /* 0x000000ffff047224 */ /* 0x001fe400078e0a0e */
[----:B------:R-:W0:Y:S01]  /*ade0*/  LDC R14, c[0x0][0x148] ;  /* 0x00005200ff0e7b82 */ /* 0x000e220000000800 */
[----:B------:R-:W-:Y:S02]  /*adf0*/  IMAD.IADD R3, R3, 0x1, R5 ;  /* 0x0000000103037824 */ /* 0x000fe400078e0205 */
[----:B-1----:R-:W-:Y:S01]  /*ae00*/  IMAD R11, R12, R4, R11 ;  /* 0x000000040c0b7224 */ /* 0x002fe200078e020b */
[----:B------:R-:W-:Y:S02]  /*ae10*/  I2FP.F32.U32 R4, R9 ;  /* 0x0000000900047245 */ /* 0x000fe40000201000 */
[----:B------:R-:W-:-:S02]  /*ae20*/  SHF.R.U64 R12, R2, UR4, R3 ;  /* 0x00000004020c7c19 */ /* 0x000fc40008001203 */
[----:B------:R-:W-:Y:S01]  /*ae30*/  SHF.R.U32.HI R3, RZ, UR4, R3 ;  /* 0x00000004ff037c19 */ /* 0x000fe20008011603 */
[----:B------:R-:W-:Y:S01]  /*ae40*/  FMUL R4, R4, UR5 ;  /* 0x0000000504047c20 */ /* 0x000fe20008400000 */
[----:B------:R-:W-:Y:S02]  /*ae50*/  ULDC UR4, c[0x0][0x608] ;  /* 0x0001820000047ab9 */ /* 0x000fe40000000800 */
[--C-:B------:R-:W-:Y:S01]  /*ae60*/  SHF.R.U64 R15, R12, UR4, R3.reuse ;  /* 0x000000040c0f7c19 */ /* 0x100fe20008001203 */
[----:B------:R1:W2:Y:S01]  /*ae70*/  F2I.U32.TRUNC.NTZ R20, R4 ;  /* 0x0000000400147305 */ /* 0x0002a2000020f000 */
[----:B------:R-:W-:Y:S01]  /*ae80*/  SHF.R.U32.HI R2, RZ, UR4, R3 ;  /* 0x00000004ff027c19 */ /* 0x000fe20008011603 */
[----:B------:R-:W-:-:S03]  /*ae90*/  ULDC UR4, c[0x0][0x658] ;  /* 0x0001960000047ab9 */ /* 0x000fc60000000800 */
[--C-:B------:R-:W-:Y:S02]  /*aea0*/  SHF.R.U64 R13, R15, UR4, R2.reuse ;  /* 0x000000040f0d7c19 */ /* 0x100fe40008001202 */
[----:B------:R-:W-:-:S03]  /*aeb0*/  SHF.R.U32.HI R19, RZ, UR4, R2 ;  /* 0x00000004ff137c19 */ /* 0x000fc60008011602 */
[----:B------:R-:W-:Y:S02]  /*aec0*/  IMAD.MOV.U32 R2, RZ, RZ, R13 ;  /* 0x000000ffff027224 */ /* 0x000fe400078e000d */
[----:B------:R-:W-:Y:S01]  /*aed0*/  IMAD.MOV.U32 R3, RZ, RZ, R19 ;  /* 0x000000ffff037224 */ /* 0x000fe200078e0013 */
[----:B-1----:R-:W-:Y:S06]  /*aee0*/  @!P1 BRA `(.L_x_302) ;  /* 0x0000000000289947 */ /* 0x002fec0003800000 */
        /* <DEDUP_REMOVED lines=10> */
.L_x_302:
[----:B------:R-:W1:Y:S01]  /*af90*/  LDC R4, c[0x0][0x65c] ;  /* 0x00019700ff047b82 */ /* 0x000e620000000800 */
[----:B------:R-:W-:Y:S01]  /*afa0*/  ULDC UR4, c[0x0][0x648] ;  /* 0x0001920000047ab9 */ /* 0x000fe20000000800 */
[----:B------:R-:W-:Y:S01]  /*afb0*/  LOP3.LUT R15, R15, UR16, RZ, 0xc0, !PT ;  /* 0x000000100f0f7c12 */ /* 0x000fe2000f8ec0ff */
[----:B--2---:R-:W-:Y:S01]  /*afc0*/  IMAD.MOV R20, RZ, RZ, -R20 ;  /* 0x000000ffff147224 */ /* 0x004fe200078e0a14 */
[----:B------:R-:W-:Y:S01]  /*afd0*/  SHF.R.U64 R2, R2, UR4, R3 ;  /* 0x0000000402027c19 */ /* 0x000fe20008001203 */
[----:B------:R-:W-:Y:S01]  /*afe0*/  ULDC UR4, c[0x0][0x638] ;  /* 0x00018e0000047ab9 */ /* 0x000fe20000000800 */
[----:B------:R-:W-:Y:S01]  /*aff0*/  LOP3.LUT R12, R12, UR15, RZ, 0xc0, !PT ;  /* 0x0000000f0c0c7c12 */ /* 0x000fe2000f8ec0ff */
[----:B------:R-:W-:Y:S01]  /*b000*/  ULDC UR5, c[0x0][0x610] ;  /* 0x0001840000057ab9 */ /* 0x000fe20000000800 */
[----:B------:R-:W-:Y:S01]  /*b010*/  IMAD.MOV.U32 R3, RZ, RZ, 0x1 ;  /* 0x00000001ff037424 */ /* 0x000fe200078e00ff */
[----:B-1----:R-:W-:Y:S01]  /*b020*/  ISETP.NE.AND P1, PT, R4, 0x1, PT ;  /* 0x000000010400780c */ /* 0x002fe20003f25270 */
[----:B------:R-:W-:-:S02]  /*b030*/  IMAD.MOV R4, RZ, RZ, -R2 ;  /* 0x000000ffff047224 */ /* 0x000fc400078e0a02 */
[----:B------:R-:W-:Y:S02]  /*b040*/  IMAD R2, R2, UR17, R15 ;  /* 0x0000001102027c24 */ /* 0x000fe4000f8e020f */
[----:B------:R-:W-:Y:S01]  /*b050*/  IMAD R13, R4, UR4, R13 ;  /* 0x00000004040d7c24 */ /* 0x000fe2000f8e020d */
[----:B------:R-:W-:-:S07]  /*b060*/  ULDC UR4, c[0x0][0x600] ;  /* 0x0001800000047ab9 */ /* 0x000fce0000000800 */
[----:B0-----:R-:W-:-:S04]  /*b070*/  @P1 IMAD R11, R14, R20, R9 ;  /* 0x000000140e0b1224 */ /* 0x001fc800078e0209 */
[----:B------:R-:W-:Y:S02]  /*b080*/  IMAD R11, R2, UR5, R11 ;  /* 0x00000005020b7c24 */ /* 0x000fe4000f8e020b */
[----:B------:R-:W-:-:S05]  /*b090*/  IMAD R2, R13, UR4, R12 ;  /* 0x000000040d027c24 */ /* 0x000fca000f8e020c */
[----:B------:R-:W-:Y:S02]  /*b0a0*/  SEL R22, R2, R11, !P1 ;  /* 0x0000000b02167207 */ /* 0x000fe40004800000 */
[----:B------:R-:W-:Y:S01]  /*b0b0*/  SEL R19, R11, R2, !P1 ;  /* 0x000000020b137207 */ /* 0x000fe20004800000 */
[----:B------:R-:W-:-:S07]  /*b0c0*/  IMAD.MOV.U32 R2, RZ, RZ, R10 ;  /* 0x000000ffff027224 */ /* 0x000fce00078e000a */
.L_x_300:
[----:B------:R-:W-:Y:S05]  /*b0d0*/  BSYNC B1 ;  /* 0x0000000000017941 */ /* 0x000fea0003800000 */
.L_x_299:
[----:B------:R-:W-:-:S13]  /*b0e0*/  LOP3.LUT P1, RZ, R3, 0xff, RZ, 0xc0, !PT ;  /* 0x000000ff03ff7812 */ /* 0x000fda000782c0ff */
[----:B------:R-:W-:Y:S05]  /*b0f0*/  @P1 BRA `(.L_x_303) ;  /* 0xfffffff400281947 */ /* 0x000fea000383ffff */
[----:B------:R-:W-:Y:S05]  /*b100*/  BSYNC B0 ;  /* 0x0000000000007941 */ /* 0x000fea0003800000 */
.L_x_291:
[----:B------:R-:W-:-:S03]  /*b110*/  UMOV UR4, 0xffffffff ;  /* 0xffffffff00047882 */ /* 0x000fc60000000000 */
[----:B------:R-:W-:Y:S05]  /*b120*/  BRA.DIV UR4, `(.L_x_304) ;  /* 0x0000000604ac7947 */ /* 0x000fea000b800000 */
[----:B------:R-:W-:-:S13]  /*b130*/  ELECT P6, URZ, PT ;  /* 0x00000000003f782f */ /* 0x000fda00038c0000 */
.L_x_323:
[----:B------:R-:W-:Y:S04]  /*b140*/  BSSY B0, `(.L_x_305) ;  /* 0x0000046000007945 */ /* 0x000fe80003800000 */
[----:B------:R-:W-:Y:S05]  /*b150*/  @!P6 BRA `(.L_x_306) ;  /* 0x000000040010e947 */ /* 0x000fea0003800000 */
[----:B------:R-:W-:-:S04]  /*b160*/  LOP3.LUT R16, R16, 0x2, RZ, 0xfc, !PT ;  /* 0x0000000210107812 */ /* 0x000fc800078efcff */
[----:B------:R-:W-:-:S13]  /*b170*/  ISETP.NE.AND P0, PT, R16, 0x3, PT ;  /* 0x000000031000780c */ /* 0x000fda0003f05270 */
[----:B------:R-:W-:Y:S05]  /*b180*/  @!P0 BRA `(.L_x_307) ;  /* 0x0000000000048947 */ /* 0x000fea0003800000 */
[----:B------:R-:W-:Y:S01]  /*b190*/  BPT.TRAP 0x1 ;  /* 0x000000040000795c */ /* 0x000fe20000300000 */
.L_x_307:
[----:B------:R-:W0:Y:S01]  /*b1a0*/  S2R R3, SR_CgaCtaId ;  /* 0x0000000000037919 */ /* 0x000e220000008800 */
[----:B------:R-:W-:Y:S02]  /*b1b0*/  MOV R2, 0x400 ;  /* 0x0000040000027802 */ /* 0x000fe40000000f00 */
[----:B------:R-:W-:Y:S02]  /*b1c0*/  SHF.L.U32 R4, R0, 0x1f, RZ ;  /* 0x0000001f00047819 */ /* 0x000fe400000006ff */
[----:B0-----:R-:W-:-:S05]  /*b1d0*/  LEA R2, R3, R2, 0x18 ;  /* 0x0000000203027211 */ /* 0x001fca00078ec0ff */
[----:B------:R-:W-:-:S04]  /*b1e0*/  VIADD R2, R2, 0x38 ;  /* 0x0000003802027836 */ /* 0x000fc80000000000 */
[C---:B------:R-:W-:Y:S02]  /*b1f0*/  IMAD R9, R7.reuse, 0x8, R2 ;  /* 0x0000000807097824 */ /* 0x040fe400078e0202 */
[----:B------:R-:W-:Y:S02]  /*b200*/  VIADD R7, R7, 0x1 ;  /* 0x0000000107077836 */ /* 0x000fe40000000000 */
[----:B------:R-:W0:Y:S03]  /*b210*/  SYNCS.PHASECHK.TRANS64.TRYWAIT P0, [R9+URZ], R4 ;  /* 0x00000004090075a7 */ /* 0x000e26000800017f */
[----:B------:R-:W-:-:S04]  /*b220*/  ISETP.NE.AND P1, PT, R7, 0x7, PT ;  /* 0x000000070700780c */ /* 0x000fc80003f25270 */
[----:B------:R-:W-:Y:S02]  /*b230*/  SEL R3, RZ, 0x1, P1 ;  /* 0x00000001ff037807 */ /* 0x000fe40000800000 */
[----:B------:R-:W-:Y:S02]  /*b240*/  SEL R7, R7, RZ, P1 ;  /* 0x000000ff07077207 */ /* 0x000fe40000800000 */
[----:B------:R-:W-:-:S03]  /*b250*/  LOP3.LUT R6, R0, R3, RZ, 0x3c, !PT ;  /* 0x0000000300067212 */ /* 0x000fc600078e3cff */
[----:B------:R-:W-:Y:S01]  /*b260*/  IMAD R8, R7, 0x8, R2 ;  /* 0x0000000807087824 */ /* 0x000fe200078e0202 */
[----:B------:R-:W-:Y:S01]  /*b270*/  SHF.L.U32 R5, R6, 0x1f, RZ ;  /* 0x0000001f06057819 */ /* 0x000fe200000006ff */
[----:B0-----:R-:W-:Y:S06]  /*b280*/  @!P0 BRA `(.L_x_308) ;  /* 0x0000000400748947 */ /* 0x001fec0003800000 */
.L_x_324:
[----:B------:R-:W1:Y:S01]  /*b290*/  SYNCS.PHASECHK.TRANS64.TRYWAIT P0, [R8+URZ], R5 ;  /* 0x00000005080075a7 */ /* 0x000e62000800017f */
[----:B------:R-:W-:-:S05]  /*b2a0*/  VIADD R0, R7, 0x1 ;  /* 0x0000000107007836 */ /* 0x000fca0000000000 */
[----:B------:R-:W-:-:S04]  /*b2b0*/  ISETP.NE.AND P1, PT, R0, 0x7, PT ;  /* 0x000000070000780c */ /* 0x000fc80003f25270 */
[----:B------:R-:W-:Y:S02]  /*b2c0*/  SEL R3, RZ, 0x1, P1 ;  /* 0x00000001ff037807 */ /* 0x000fe40000800000 */
[----:B------:R-:W-:Y:S02]  /*b2d0*/  SEL R7, R0, RZ, P1 ;  /* 0x000000ff00077207 */ /* 0x000fe40000800000 */
[----:B------:R-:W-:-:S03]  /*b2e0*/  LOP3.LUT R6, R6, R3, RZ, 0x3c, !PT ;  /* 0x0000000306067212 */ /* 0x000fc600078e3cff */
[----:B0-----:R-:W-:Y:S01]  /*b2f0*/  IMAD R9, R7, 0x8, R2 ;  /* 0x0000000807097824 */ /* 0x001fe200078e0202 */
[----:B------:R-:W-:Y:S01]  /*b300*/  SHF.L.U32 R4, R6, 0x1f, RZ ;  /* 0x0000001f06047819 */ /* 0x000fe200000006ff */
[----:B-1----:R-:W-:Y:S06]  /*b310*/  @!P0 BRA `(.L_x_309) ;  /* 0x0000000400648947 */ /* 0x002fec0003800000 */
.L_x_325:
        /* <DEDUP_REMOVED lines=9> */
.L_x_326:
        /* <DEDUP_REMOVED lines=9> */
.L_x_327:
[----:B------:R-:W1:Y:S01]  /*b440*/  SYNCS.PHASECHK.TRANS64.TRYWAIT P0, [R9+URZ], R4 ;  /* 0x00000004090075a7 */ /* 0x000e62000800017f */
[----:B------:R-:W-:-:S05]  /*b450*/  VIADD R0, R7, 0x1 ;  /* 0x0000000107007836 */ /* 0x000fca0000000000 */
[----:B------:R-:W-:-:S04]  /*b460*/  ISETP.NE.AND P1, PT, R0, 0x7, PT ;  /* 0x000000070000780c */ /* 0x000fc80003f25270 */
[----:B------:R-:W-:Y:S02]  /*b470*/  SEL R3, RZ, 0x1, P1 ;  /* 0x00000001ff037807 */ /* 0x000fe40000800000 */
[----:B------:R-:W-:Y:S02]  /*b480*/  SEL R7, R0, RZ, P1 ;  /* 0x000000ff00077207 */ /* 0x000fe40000800000 */
[----:B------:R-:W-:-:S03]  /*b490*/  LOP3.LUT R11, R6, R3, RZ, 0x3c, !PT ;  /* 0x00000003060b7212 */ /* 0x000fc600078e3cff */
[----:B------:R-:W-:Y:S01]  /*b4a0*/  IMAD R6, R7, 0x8, R2 ;  /* 0x0000000807067824 */ /* 0x000fe200078e0202 */
[----:B0-----:R-:W-:Y:S01]  /*b4b0*/  SHF.L.U32 R5, R11, 0x1f, RZ ;  /* 0x0000001f0b057819 */ /* 0x001fe200000006ff */
[----:B-1----:R-:W-:Y:S06]  /*b4c0*/  @!P0 BRA `(.L_x_312) ;  /* 0x0000000400348947 */ /* 0x002fec0003800000 */
.L_x_328:
[----:B------:R-:W1:Y:S01]  /*b4d0*/  SYNCS.PHASECHK.TRANS64.TRYWAIT P0, [R6+URZ], R5 ;  /* 0x00000005060075a7 */ /* 0x000e62000800017f */
[----:B------:R-:W-:-:S05]  /*b4e0*/  VIADD R0, R7, 0x1 ;  /* 0x0000000107007836 */ /* 0x000fca0000000000 */
[----:B------:R-:W-:-:S04]  /*b4f0*/  ISETP.NE.AND P1, PT, R0, 0x7, PT ;  /* 0x000000070000780c */ /* 0x000fc80003f25270 */
[----:B0-----:R-:W-:Y:S02]  /*b500*/  SEL R4, RZ, 0x1, P1 ;  /* 0x00000001ff047807 */ /* 0x001fe40000800000 */
[----:B------:R-:W-:Y:S02]  /*b510*/  SEL R3, R0, RZ, P1 ;  /* 0x000000ff00037207 */ /* 0x000fe40000800000 */
[----:B------:R-:W-:Y:S01]  /*b520*/  LOP3.LUT R0, R11, R4, RZ, 0x3c, !PT ;  /* 0x000000040b007212 */ /* 0x000fe200078e3cff */
[----:B-1----:R-:W-:Y:S06]  /*b530*/  @!P0 BRA `(.L_x_313) ;  /* 0x00000004002c8947 */ /* 0x002fec0003800000 */
.L_x_329:
[----:B------:R-:W-:Y:S01]  /*b540*/  IMAD R3, R3, 0x8, R2 ;  /* 0x0000000803037824 */ /* 0x000fe200078e0202 */
[----:B------:R-:W-:-:S07]  /*b550*/  SHF.L.U32 R0, R0, 0x1f, RZ ;  /* 0x0000001f00007819 */ /* 0x000fce00000006ff */
.L_x_314:
[----:B-1----:R1:W2:Y:S02]  /*b560*/  SYNCS.PHASECHK.TRANS64.TRYWAIT P0, [R3+URZ], R0 ;  /* 0x00000000030075a7 */ /* 0x0022a4000800017f */
[----:B--2---:R-:W-:Y:S05]  /*b570*/  @!P0 NANOSLEEP.SYNCS 0x989680 ;  /* 0x009896800000895d */ /* 0x004fea0003900000 */
[----:B------:R-:W2:Y:S02]  /*b580*/  @!P0 SYNCS.PHASECHK.TRANS64 P0, [R3+URZ], R0 ;  /* 0x00000000030085a7 */ /* 0x000ea4000800007f */
[----:B--2---:R-:W-:Y:S05]  /*b590*/  @!P0 BRA `(.L_x_314) ;  /* 0xfffffffc00f08947 */ /* 0x004fea000383ffff */
.L_x_306:
[----:B------:R-:W-:Y:S05]  /*b5a0*/  BSYNC B0 ;  /* 0x0000000000007941 */ /* 0x000fea0003800000 */
.L_x_305:
[----:B------:R-:W-:Y:S05]  /*b5b0*/  EXIT ;  /* 0x000000000000794d */ /* 0x000fea0003800000 */
.L_x_15:
[----:B-1----:R1:W2:Y:S02]  /*b5c0*/  SYNCS.PHASECHK.TRANS64.TRYWAIT P0, [R159+URZ], R0 ;  /* 0x000000009f0075a7 */ /* 0x0022a4000800017f */
[----:B--2---:R-:W-:Y:S05]  /*b5d0*/  @!P0 NANOSLEEP.SYNCS 0x989680 ;  /* 0x009896800000895d */ /* 0x004fea0003900000 */
[----:B------:R-:W2:Y:S02]  /*b5e0*/  @!P0 SYNCS.PHASECHK.TRANS64 P0, [R159+URZ], R0 ;  /* 0x000000009f0085a7 */ /* 0x000ea4000800007f */
[----:B--2---:R-:W-:Y:S05]  /*b5f0*/  @!P0 BRA `(.L_x_15) ;  /* 0xfffffffc00f08947 */ /* 0x004fea000383ffff */
[----:B------:R-:W-:Y:S05]  /*b600*/  BRA `(.L_x_315) ;  /* 0xffffff5c00bc7947 */ /* 0x000fea000383ffff */
.L_x_20:
[----:B--2---:R2:W3:Y:S02]  /*b610*/  SYNCS.PHASECHK.TRANS64.TRYWAIT P1, [R3+URZ], R0 ;  /* 0x00000000030075a7 */ /* 0x0044e4000802017f */
[----:B---3--:R-:W-:Y:S05]  /*b620*/  @!P1 NANOSLEEP.SYNCS 0x989680 ;  /* 0x009896800000995d */ /* 0x008fea0003900000 */
[----:B------:R-:W3:Y:S02]  /*b630*/  @!P1 SYNCS.PHASECHK.TRANS64 P1, [R3+URZ], R0 ;  /* 0x00000000030095a7 */ /* 0x000ee4000802007f */
[----:B---3--:R-:W-:Y:S05]  /*b640*/  @!P1 BRA `(.L_x_20) ;  /* 0xfffffffc00f09947 */ /* 0x008fea000383ffff */
[----:B------:R-:W-:Y:S05]  /*b650*/  BRA `(.L_x_19) ;  /* 0xffffff6000287947 */ /* 0x000fea000383ffff */
.L_x_25:
[----:B--2---:R-:W-:-:S04]  /*b660*/  IMAD.U32 R4, RZ, RZ, UR4 ;  /* 0x00000004ff047e24 */ /* 0x004fc8000f8e00ff */
[----:B------:R2:W3:Y:S03]  /*b670*/  SYNCS.PHASECHK.TRANS64.TRYWAIT P1, [R4+URZ], R3 ;  /* 0x00000003040075a7 */ /* 0x0004e6000802017f */
[----:B---3--:R-:W-:Y:S05]  /*b680*/  @!P1 NANOSLEEP.SYNCS 0x989680 ;  /* 0x009896800000995d */ /* 0x008fea0003900000 */
[----:B------:R-:W3:Y:S02]  /*b690*/  @!P1 SYNCS.PHASECHK.TRANS64 P1, [R4+URZ], R3 ;  /* 0x00000003040095a7 */ /* 0x000ee4000802007f */
[----:B---3--:R-:W-:Y:S05]  /*b6a0*/  @!P1 BRA `(.L_x_25) ;  /* 0xfffffffc00ec9947 */ /* 0x008fea000383ffff */
[----:B------:R-:W-:Y:S05]  /*b6b0*/  BRA `(.L_x_24) ;  /* 0xffffff6400047947 */ /* 0x000fea000383ffff */
.L_x_31:
[----:B-1----:R1:W2:Y:S02]  /*b6c0*/  SYNCS.PHASECHK.TRANS64.TRYWAIT P0, [R159+URZ+0x10], R0 ;  /* 0x000010009f0075a7 */ /* 0x0022a4000800017f */
[----:B--2---:R-:W-:Y:S05]  /*b6d0*/  @!P0 NANOSLEEP.SYNCS 0x989680 ;  /* 0x009896800000895d */ /* 0x004fea0003900000 */
[----:B------:R-:W2:Y:S02]  /*b6e0*/  @!P0 SYNCS.PHASECHK.TRANS64 P0, [R159+URZ+0x10], R0 ;  /* 0x000010009f0085a7 */ /* 0x000ea4000800007f */
[----:B--2---:R-:W-:Y:S05]  /*b6f0*/  @!P0 BRA `(.L_x_31) ;  /* 0xfffffffc00f08947 */ /* 0x004fea000383ffff */
[----:B------:R-:W-:Y:S05]  /*b700*/  BRA `(.L_x_316) ;  /* 0xffffff6800587947 */ /* 0x000fea000383ffff */
.L_x_292:
[----:B------:R-:W-:Y:S01]  /*b710*/  BSSY B1, `(.L_x_317) ;  /* 0x0000006000017945 */ /* 0x000fe20003800000 */
[----:B------:R-:W-:-:S07]  /*b720*/  IMAD.MOV.U32 R15, RZ, RZ, -0x1 ;  /* 0xffffffffff0f7424 */ /* 0x000fce00078e00ff */
[----:B-----5:R-:W-:Y:S05]  /*b730*/  WARPSYNC.COLLECTIVE R15, `(.L_x_318) ;  /* 0x000000000f0c7348 */ /* 0x020fea0003c00000 */
[----:B------:R-:W-:Y:S02]  /*b740*/  ELECT P6, UR62, PT ;  /* 0x00000000003e782f */ /* 0x000fe400038c0000 */
[----:B------:R-:W-:Y:S01]  /*b750*/  MOV R14, UR62 ;  /* 0x0000003e000e7c02 */ /* 0x000fe20008000f00 */
[----:B-----5:R-:W-:Y:S10]  /*b760*/  ENDCOLLECTIVE ;  /* 0x000000000000791b */ /* 0x020ff40003800000 */
.L_x_318:
[----:B------:R-:W-:Y:S05]  /*b770*/  BSYNC B1 ;  /* 0x0000000000017941 */ /* 0x000fea0003800000 */
.L_x_317:
[----:B------:R-:W-:Y:S05]  /*b780*/  BRA `(.L_x_319) ;  /* 0xffffffec00907947 */ /* 0x000fea000383ffff */
.L_x_295:
[----:B0-----:R0:W1:Y:S02]  /*b790*/  SYNCS.PHASECHK.TRANS64.TRYWAIT P1, [R10+URZ+0x38], R5 ;  /* 0x000038050a0075a7 */ /* 0x001064000802017f */
[----:B-1----:R-:W-:Y:S05]  /*b7a0*/  @!P1 NANOSLEEP.SYNCS 0x989680 ;  /* 0x009896800000995d */ /* 0x002fea0003900000 */
[----:B------:R-:W1:Y:S02]  /*b7b0*/  @!P1 SYNCS.PHASECHK.TRANS64 P1, [R10+URZ+0x38], R5 ;  /* 0x000038050a0095a7 */ /* 0x000e64000802007f */
[----:B-1----:R-:W-:Y:S05]  /*b7c0*/  @!P1 BRA `(.L_x_295) ;  /* 0xfffffffc00f09947 */ /* 0x002fea000383ffff */
[----:B------:R-:W-:Y:S05]  /*b7d0*/  BRA `(.L_x_320) ;  /* 0xffffffec00c47947 */ /* 0x000fea000383ffff */
.L_x_304:
[----:B------:R-:W-:Y:S01]  /*b7e0*/  BSSY B0, `(.L_x_321) ;  /* 0x0000006000007945 */ /* 0x000fe20003800000 */
[----:B------:R-:W-:-:S07]  /*b7f0*/  IMAD.MOV.U32 R15, RZ, RZ, -0x1 ;  /* 0xffffffffff0f7424 */ /* 0x000fce00078e00ff */
[----:B-----5:R-:W-:Y:S05]  /*b800*/  WARPSYNC.COLLECTIVE R15, `(.L_x_322) ;  /* 0x000000000f0c7348 */ /* 0x020fea0003c00000 */
[----:B------:R-:W-:Y:S02]  /*b810*/  ELECT P6, UR62, PT ;  /* 0x00000000003e782f */ /* 0x000fe400038c0000 */
[----:B------:R-:W-:Y:S01]  /*b820*/  MOV R14, UR62 ;  /* 0x0000003e000e7c02 */ /* 0x000fe20008000f00 */
[----:B-----5:R-:W-:Y:S10]  /*b830*/  ENDCOLLECTIVE ;  /* 0x000000000000791b */ /* 0x020ff40003800000 */
.L_x_322:
[----:B------:R-:W-:Y:S05]  /*b840*/  BSYNC B0 ;  /* 0x0000000000007941 */ /* 0x000fea0003800000 */
.L_x_321:
[----:B------:R-:W-:Y:S05]  /*b850*/  BRA `(.L_x_323) ;  /* 0xfffffff800387947 */ /* 0x000fea000383ffff */
.L_x_308:
[----:B0-----:R0:W1:Y:S02]  /*b860*/  SYNCS.PHASECHK.TRANS64.TRYWAIT P0, [R9+URZ], R4 ;  /* 0x00000004090075a7 */ /* 0x001064000800017f */
[----:B-1----:R-:W-:Y:S05]  /*b870*/  @!P0 NANOSLEEP.SYNCS 0x989680 ;  /* 0x009896800000895d */ /* 0x002fea0003900000 */
[----:B------:R-:W1:Y:S02]  /*b880*/  @!P0 SYNCS.PHASECHK.TRANS64 P0, [R9+URZ], R4 ;  /* 0x00000004090085a7 */ /* 0x000e64000800007f */
[----:B-1----:R-:W-:Y:S05]  /*b890*/  @!P0 BRA `(.L_x_308) ;  /* 0xfffffffc00f08947 */ /* 0x002fea000383ffff */
[----:B------:R-:W-:Y:S05]  /*b8a0*/  BRA `(.L_x_324) ;  /* 0xfffffff800787947 */ /* 0x000fea000383ffff */
.L_x_309:
[----:B0-----:R0:W1:Y:S02]  /*b8b0*/  SYNCS.PHASECHK.TRANS64.TRYWAIT P0, [R8+URZ], R5 ;  /* 0x00000005080075a7 */ /* 0x001064000800017f */
[----:B-1----:R-:W-:Y:S05]  /*b8c0*/  @!P0 NANOSLEEP.SYNCS 0x989680 ;  /* 0x009896800000895d */ /* 0x002fea0003900000 */
[----:B------:R-:W1:Y:S02]  /*b8d0*/  @!P0 SYNCS.PHASECHK.TRANS64 P0, [R8+URZ], R5 ;  /* 0x00000005080085a7 */ /* 0x000e64000800007f */
[----:B-1----:R-:W-:Y:S05]  /*b8e0*/  @!P0 BRA `(.L_x_309) ;  /* 0xfffffffc00f08947 */ /* 0x002fea000383ffff */
[----:B------:R-:W-:Y:S05]  /*b8f0*/  BRA `(.L_x_325) ;  /* 0xfffffff800887947 */ /* 0x000fea000383ffff */
.L_x_310:
[----:B0-----:R0:W1:Y:S02]  /*b900*/  SYNCS.PHASECHK.TRANS64.TRYWAIT P0, [R9+URZ], R4 ;  /* 0x00000004090075a7 */ /* 0x001064000800017f */
[----:B-1----:R-:W-:Y:S05]  /*b910*/  @!P0 NANOSLEEP.SYNCS 0x989680 ;  /* 0x009896800000895d */ /* 0x002fea0003900000 */
[----:B------:R-:W1:Y:S02]  /*b920*/  @!P0 SYNCS.PHASECHK.TRANS64 P0, [R9+URZ], R4 ;  /* 0x00000004090085a7 */ /* 0x000e64000800007f */
[----:B-1----:R-:W-:Y:S05]  /*b930*/  @!P0 BRA `(.L_x_310) ;  /* 0xfffffffc00f08947 */ /* 0x002fea000383ffff */
[----:B------:R-:W-:Y:S05]  /*b940*/  BRA `(.L_x_326) ;  /* 0xfffffff800987947 */ /* 0x000fea000383ffff */
.L_x_311:
[----:B0-----:R0:W1:Y:S02]  /*b950*/  SYNCS.PHASECHK.TRANS64.TRYWAIT P0, [R8+URZ], R5 ;  /* 0x00000005080075a7 */ /* 0x001064000800017f */
[----:B-1----:R-:W-:Y:S05]  /*b960*/  @!P0 NANOSLEEP.SYNCS 0x989680 ;  /* 0x009896800000895d */ /* 0x002fea0003900000 */
[----:B------:R-:W1:Y:S02]  /*b970*/  @!P0 SYNCS.PHASECHK.TRANS64 P0, [R8+URZ], R5 ;  /* 0x00000005080085a7 */ /* 0x000e64000800007f */
[----:B-1----:R-:W-:Y:S05]  /*b980*/  @!P0 BRA `(.L_x_311) ;  /* 0xfffffffc00f08947 */ /* 0x002fea000383ffff */
[----:B------:R-:W-:Y:S05]  /*b990*/  BRA `(.L_x_327) ;  /* 0xfffffff800a87947 */ /* 0x000fea000383ffff */
.L_x_312:
[----:B0-----:R0:W1:Y:S02]  /*b9a0*/  SYNCS.PHASECHK.TRANS64.TRYWAIT P0, [R9+URZ], R4 ;  /* 0x00000004090075a7 */ /* 0x001064000800017f */
[----:B-1----:R-:W-:Y:S05]  /*b9b0*/  @!P0 NANOSLEEP.SYNCS 0x989680 ;  /* 0x009896800000895d */ /* 0x002fea0003900000 */
[----:B------:R-:W1:Y:S02]  /*b9c0*/  @!P0 SYNCS.PHASECHK.TRANS64 P0, [R9+URZ], R4 ;  /* 0x00000004090085a7 */ /* 0x000e64000800007f */
[----:B-1----:R-:W-:Y:S05]  /*b9d0*/  @!P0 BRA `(.L_x_312) ;  /* 0xfffffffc00f08947 */ /* 0x002fea000383ffff */
[----:B------:R-:W-:Y:S05]  /*b9e0*/  BRA `(.L_x_328) ;  /* 0xfffffff800b87947 */ /* 0x000fea000383ffff */
.L_x_313:
[----:B0-----:R0:W1:Y:S02]  /*b9f0*/  SYNCS.PHASECHK.TRANS64.TRYWAIT P0, [R6+URZ], R5 ;  /* 0x00000005060075a7 */ /* 0x001064000800017f */
[----:B-1----:R-:W-:Y:S05]  /*ba00*/  @!P0 NANOSLEEP.SYNCS 0x989680 ;  /* 0x009896800000895d */ /* 0x002fea0003900000 */
[----:B------:R-:W1:Y:S02]  /*ba10*/  @!P0 SYNCS.PHASECHK.TRANS64 P0, [R6+URZ], R5 ;  /* 0x00000005060085a7 */ /* 0x000e64000800007f */
[----:B-1----:R-:W-:Y:S05]  /*ba20*/  @!P0 BRA `(.L_x_313) ;  /* 0xfffffffc00f08947 */ /* 0x002fea000383ffff */
[----:B------:R-:W-:Y:S05]  /*ba30*/  BRA `(.L_x_329) ;  /* 0xfffffff800c07947 */ /* 0x000fea000383ffff */
.L_x_330:
[----:B------:R-:W-:-:S00]  /*ba40*/  BRA `(.L_x_330) ;  /* 0xfffffffc00fc7947 */ /* 0x000fc0000383ffff */
[----:B------:R-:W-:-:S00]  /*ba50*/  NOP ;  /* 0x0000000000007918 */ /* 0x000fc00000000000 */
        /* <DEDUP_REMOVED lines=10> */
.L_x_331:


//--------------------- .nv.global.init           --------------------------
	.section	.nv.global.init,"aw",@progbits
.nv.global.init:
	.type		$str$22,@object
	.size		$str$22,($str$23 - $str$22)
$str$22:
        /*0000*/ 	.byte	0x6b, 0x5f, 0x74, 0x69, 0x6c, 0x65, 0x5f, 0x63, 0x6f, 0x75, 0x6e, 0x74, 0x20, 0x3e, 0x3d, 0x20
        /*0010*/ 	.byte	0x31, 0x00
	.type		$str$23,@object
	.size		$str$23,(__unnamed_1 - $str$23)
$str$23:
        /*0012*/ 	.byte	0x2f, 0x74, 0x6d, 0x70, 0x2f, 0x63, 0x75, 0x74, 0x6c, 0x61, 0x73, 0x73, 0x5f, 0x73, 0x77, 0x65
        /*0022*/ 	.byte	0x65, 0x70, 0x5f, 0x73, 0x72, 0x63, 0x2f, 0x69, 0x6e, 0x63, 0x6c, 0x75, 0x64, 0x65, 0x2f, 0x63
        /*0032*/ 	.byte	0x75, 0x74, 0x6c, 0x61, 0x73, 0x73, 0x2f, 0x67, 0x65, 0x6d, 0x6d, 0x2f, 0x63, 0x6f, 0x6c, 0x6c
        /*0042*/ 	.byte	0x65, 0x63, 0x74, 0x69, 0x76, 0x65, 0x2f, 0x73, 0x6d, 0x39, 0x30, 0x5f, 0x6d, 0x6d, 0x61, 0x5f
        /*0052*/ 	.byte	0x74, 0x6d, 0x61, 0x5f, 0x67, 0x6d, 0x6d, 0x61, 0x5f, 0x73, 0x73, 0x5f, 0x77, 0x61, 0x72, 0x70
        /*0062*/ 	.byte	0x73, 0x70, 0x65, 0x63, 0x69, 0x61, 0x6c, 0x69, 0x7a, 0x65, 0x64, 0x2e, 0x68, 0x70, 0x70, 0x00
	.type		__unnamed_1,@object
	.size		__unnamed_1,(.L_0 - __unnamed_1)
__unnamed_1:
        /*0072*/ 	.byte	0x76, 0x6f, 0x69, 0x64, 0x20, 0x63, 0x75, 0x74, 0x6c, 0x61, 0x73, 0x73, 0x3a, 0x3a, 0x67, 0x65
        /* <DEDUP_REMOVED lines=176> */
        /*0b82*/ 	.byte	0x3a, 0x3a, 0x69, 0x64, 0x65, 0x6e, 0x74, 0x69, 0x74, 0x79, 0x5d, 0x00
.L_0:


//--------------------- .nv.shared._ZN7cutlass13device_kernelINS_4gemm6kernel13GemmUniversalIN4cute5tupleIJiiiiEEENS1_10collective13CollectiveMmaINS1_34MainloopSm90TmaGmmaWarpSpecializedILi7ENS5_IJNS4_1CILi1EEESB_SB_EEENS1_32KernelTmaWarpSpecializedPingpongEEENS5_IJNSA_ILi64EEENSA_ILi256EEENSA_ILi32EEEEEENS_10tfloat32_tENS5_IJlSB_lEEESJ_SK_NS4_8TiledMMAINS4_8MMA_AtomIJNS4_4SM904GMMA30MMA_64x256x8_F32TF32TF32_SS_TNILNSO_7ScaleInE1ELSQ_1EEEEEENS4_6LayoutISC_NS5_IJNSA_ILi0EEESU_SU_EEEEENS5_IJNS4_10UnderscoreESX_SX_EEEEENS4_13SM90_TMA_LOADENS4_14ComposedLayoutINS4_7SwizzleILi3ELi4ELi3EEENS4_18smem_ptr_flag_bitsILi32EEENST_INS5_IJNSA_ILi8EEESH_EEENS5_IJSH_SB_EEEEEEEvNS4_8identityES10_S1A_vS1B_EENS_8epilogue10collective6detail29Sm90TmaWarpSpecializedAdapterINS1E_15DefaultEpilogueISJ_SK_SK_NS1D_6thread17LinearCombinationISJ_Li1EffLNS1I_9ScaleType4KindE0ELNS_15FloatRoundStyleE2ESJ_EENS1_15EpilogueDefaultEEEEEvvEEEEvNT_6ParamsE --------------------------
	.section	.nv.shared._ZN7cutlass13device_kernelINS_4gemm6kernel13GemmUniversalIN4cute5tupleIJiiiiEEENS1_10collective13CollectiveMmaINS1_34MainloopSm90TmaGmmaWarpSpecializedILi7ENS5_IJNS4_1CILi1EEESB_SB_EEENS1_32KernelTmaWarpSpecializedPingpongEEENS5_IJNSA_ILi64EEENSA_ILi256EEENSA_ILi32EEEEEENS_10tfloat32_tENS5_IJlSB_lEEESJ_SK_NS4_8TiledMMAINS4_8MMA_AtomIJNS4_4SM904GMMA30MMA_64x256x8_F32TF32TF32_SS_TNILNSO_7ScaleInE1ELSQ_1EEEEEENS4_6LayoutISC_NS5_IJNSA_ILi0EEESU_SU_EEEEENS5_IJNS4_10UnderscoreESX_SX_EEEEENS4_13SM90_TMA_LOADENS4_14ComposedLayoutINS4_7SwizzleILi3ELi4ELi3EEENS4_18smem_ptr_flag_bitsILi32EEENST_INS5_IJNSA_ILi8EEESH_EEENS5_IJSH_SB_EEEEEEEvNS4_8identityES10_S1A_vS1B_EENS_8epilogue10collective6detail29Sm90TmaWarpSpecializedAdapterINS1E_15DefaultEpilogueISJ_SK_SK_NS1D_6thread17LinearCombinationISJ_Li1EffLNS1I_9ScaleType4KindE0ELNS_15FloatRoundStyleE2ESJ_EENS1_15EpilogueDefaultEEEEEvvEEEEvNT_6ParamsE,"aw",@nobits
	.sectionflags	@""
	.align	16
	.zero		1024


//--------------------- .nv.shared.reserved.0     --------------------------
	.section	.nv.shared.reserved.0,"aw",@nobits
	.weak		__nv_reservedSMEM_offset_0_alias
	.size		__nv_reservedSMEM_offset_0_alias, 0, 0
	.other		__nv_reservedSMEM_offset_0_alias,@"STO_CUDA_RESERVED_SHARED STV_DEFAULT"
__nv_reservedSMEM_offset_0_alias:
	.zero		0


//--------------------- .nv.global                --------------------------
	.section	.nv.global,"aw",@nobits
.nv.global:
	.type		_ZN40_INTERNAL_d5e9395f_4_k_cu_67a13a95_259134cute1_E,@object
	.size		_ZN40_INTERNAL_d5e9395f_4_k_cu_67a13a95_259134cute1_E,(_ZN40_INTERNAL_d5e9395f_4_k_cu_67a13a95_259134cuda3std3__45__cpo6cbeginE - _ZN40_INTERNAL_d5e9395f_4_k_cu_67a13a95_259134cute1_E)
_ZN40_INTERNAL_d5e9395f_4_k_cu_67a13a95_259134cute1_E:
	.zero		1
	.type		_ZN40_INTERNAL_d5e9395f_4_k_cu_67a13a95_259134cuda3std3__45__cpo6cbeginE,@object
	.size		_ZN40_INTERNAL_d5e9395f_4_k_cu_67a13a95_259134cuda3std3__45__cpo6cbeginE,(_ZN40_INTERNAL_d5e9395f_4_k_cu_67a13a95_259134cuda3std3__48in_placeE - _ZN40_INTERNAL_d5e9395f_4_k_cu_67a13a95_259134cuda3std3__45__cpo6cbeginE)
_ZN40_INTERNAL_d5e9395f_4_k_cu_67a13a95_259134cuda3std3__45__cpo6cbeginE:
	.zero		1
	.type		_ZN40_INTERNAL_d5e9395f_4_k_cu_67a13a95_259134cuda3std3__48in_placeE,@object
	.size		_ZN40_INTERNAL_d5e9395f_4_k_cu_67a13a95_259134cuda3std3__48in_placeE,(_ZN40_INTERNAL_d5e9395f_4_k_cu_67a13a95_259134cuda3std6ranges3__45__cpo9iter_moveE - _ZN40_INTERNAL_d5e9395f_4_k_cu_67a13a95_259134cuda3std3__48in_placeE)
_ZN40_INTERNAL_d5e9395f_4_k_cu_67a13a95_259134cuda3std3__48in_placeE:
	.zero		1
	.type		_ZN40_INTERNAL_d5e9395f_4_k_cu_67a13a95_259134cuda3std6ranges3__45__cpo9iter_moveE,@object
	.size		_ZN40_INTERNAL_d5e9395f_4_k_cu_67a13a95_259134cuda3std6ranges3__45__cpo9iter_moveE,(_ZN40_INTERNAL_d5e9395f_4_k_cu_67a13a95_259134cuda3std3__45__cpo5beginE - _ZN40_INTERNAL_d5e9395f_4_k_cu_67a13a95_259134cuda3std6ranges3__45__cpo9iter_moveE)
_ZN40_INTERNAL_d5e9395f_4_k_cu_67a13a95_259134cuda3std6ranges3__45__cpo9iter_moveE:
	.zero		1
	.type		_ZN40_INTERNAL_d5e9395f_4_k_cu_67a13a95_259134cuda3std3__45__cpo5beginE,@object
	.size		_ZN40_INTERNAL_d5e9395f_4_k_cu_67a13a95_259134cuda3std3__45__cpo5beginE,(_ZN40_INTERNAL_d5e9395f_4_k_cu_67a13a95_259134cuda3std3__442_GLOBAL__N__d5e9395f_4_k_cu_67a13a95_259136ignoreE - _ZN40_INTERNAL_d5e9395f_4_k_cu_67a13a95_259134cuda3std3__45__cpo5beginE)
_ZN40_INTERNAL_d5e9395f_4_k_cu_67a13a95_259134cuda3std3__45__cpo5beginE:
	.zero		1
	.type		_ZN40_INTERNAL_d5e9395f_4_k_cu_67a13a95_259134cuda3std3__442_GLOBAL__N__d5e9395f_4_k_cu_67a13a95_259136ignoreE,@object
	.size		_ZN40_INTERNAL_d5e9395f_4_k_cu_67a13a95_259134cuda3std3__442_GLOBAL__N__d5e9395f_4_k_cu_67a13a95_259136ignoreE,(_ZN40_INTERNAL_d5e9395f_4_k_cu_67a13a95_259134cute7productE - _ZN40_INTERNAL_d5e9395f_4_k_cu_67a13a95_259134cuda3std3__442_GLOBAL__N__d5e9395f_4_k_cu_67a13a95_259136ignoreE)
_ZN40_INTERNAL_d5e9395f_4_k_cu_67a13a95_259134cuda3std3__442_GLOBAL__N__d5e9395f_4_k_cu_67a13a95_259136ignoreE:
	.zero		1
	.type		_ZN40_INTERNAL_d5e9395f_4_k_cu_67a13a95_259134cute7productE,@object
	.size		_ZN40_INTERNAL_d5e9395f_4_k_cu_67a13a95_259134cute7productE,(_ZN40_INTERNAL_d5e9395f_4_k_cu_67a13a95_259134cuda3std3__45__cpo3endE - _ZN40_INTERNAL_d5e9395f_4_k_cu_67a13a95_259134cute7productE)
_ZN40_INTERNAL_d5e9395f_4_k_cu_67a13a95_259134cute7productE:
	.zero		1
	.type		_ZN40_INTERNAL_d5e9395f_4_k_cu_67a13a95_259134cuda3std3__45__cpo3endE,@object
	.size		_ZN40_INTERNAL_d5e9395f_4_k_cu_67a13a95_259134cuda3std3__45__cpo3endE,(_ZN40_INTERNAL_d5e9395f_4_k_cu_67a13a95_259134cuda3std3__419piecewise_constructE - _ZN40_INTERNAL_d5e9395f_4_k_cu_67a13a95_259134cuda3std3__45__cpo3endE)
_ZN40_INTERNAL_d5e9395f_4_k_cu_67a13a95_259134cuda3std3__45__cpo3endE:
	.zero		1
	.type		_ZN40_INTERNAL_d5e9395f_4_k_cu_67a13a95_259134cuda3std3__419piecewise_constructE,@object
	.size		_ZN40_INTERNAL_d5e9395f_4_k_cu_67a13a95_259134cuda3std3__419piecewise_constructE,(_ZN40_INTERNAL_d5e9395f_4_k_cu_67a13a95_259134cuda3std3__45__cpo4cendE - _ZN40_INTERNAL_d5e9395f_4_k_cu_67a13a95_259134cuda3std3__419piecewise_constructE)
_ZN40_INTERNAL_d5e9395f_4_k_cu_67a13a95_259134cuda3std3__419piecewise_constructE:
	.zero		1
	.type		_ZN40_INTERNAL_d5e9395f_4_k_cu_67a13a95_259134cuda3std3__45__cpo4cendE,@object
	.size		_ZN40_INTERNAL_d5e9395f_4_k_cu_67a13a95_259134cuda3std3__45__cpo4cendE,(_ZN40_INTERNAL_d5e9395f_4_k_cu_67a13a95_259134cuda3std6ranges3__45__cpo4swapE - _ZN40_INTERNAL_d5e9395f_4_k_cu_67a13a95_259134cuda3std3__45__cpo4cendE)
_ZN40_INTERNAL_d5e9395f_4_k_cu_67a13a95_259134cuda3std3__45__cpo4cendE:
	.zero		1
	.type		_ZN40_INTERNAL_d5e9395f_4_k_cu_67a13a95_259134cuda3std6ranges3__45__cpo4swapE,@object
	.size		_ZN40_INTERNAL_d5e9395f_4_k_cu_67a13a95_259134cuda3std6ranges3__45__cpo4swapE,(.L_8 - _ZN40_INTERNAL_d5e9395f_4_k_cu_67a13a95_259134cuda3std6ranges3__45__cpo4swapE)
_ZN40_INTERNAL_d5e9395f_4_k_cu_67a13a95_259134cuda3std6ranges3__45__cpo4swapE:
	.zero		1
.L_8:


//--------------------- .nv.constant0._ZN7cutlass13device_kernelINS_4gemm6kernel13GemmUniversalIN4cute5tupleIJiiiiEEENS1_10collective13CollectiveMmaINS1_34MainloopSm90TmaGmmaWarpSpecializedILi7ENS5_IJNS4_1CILi1EEESB_SB_EEENS1_32KernelTmaWarpSpecializedPingpongEEENS5_IJNSA_ILi64EEENSA_ILi256EEENSA_ILi32EEEEEENS_10tfloat32_tENS5_IJlSB_lEEESJ_SK_NS4_8TiledMMAINS4_8MMA_AtomIJNS4_4SM904GMMA30MMA_64x256x8_F32TF32TF32_SS_TNILNSO_7ScaleInE1ELSQ_1EEEEEENS4_6LayoutISC_NS5_IJNSA_ILi0EEESU_SU_EEEEENS5_IJNS4_10UnderscoreESX_SX_EEEEENS4_13SM90_TMA_LOADENS4_14ComposedLayoutINS4_7SwizzleILi3ELi4ELi3EEENS4_18smem_ptr_flag_bitsILi32EEENST_INS5_IJNSA_ILi8EEESH_EEENS5_IJSH_SB_EEEEEEEvNS4_8identityES10_S1A_vS1B_EENS_8epilogue10collective6detail29Sm90TmaWarpSpecializedAdapterINS1E_15DefaultEpilogueISJ_SK_SK_NS1D_6thread17LinearCombinationISJ_Li1EffLNS1I_9ScaleType4KindE0ELNS_15FloatRoundStyleE2ESJ_EENS1_15EpilogueDefaultEEEEEvvEEEEvNT_6ParamsE --------------------------
	.section	.nv.constant0._ZN7cutlass13device_kernelINS_4gemm6kernel13GemmUniversalIN4cute5tupleIJiiiiEEENS1_10collective13CollectiveMmaINS1_34MainloopSm90TmaGmmaWarpSpecializedILi7ENS5_IJNS4_1CILi1EEESB_SB_EEENS1_32KernelTmaWarpSpecializedPingpongEEENS5_IJNSA_ILi64EEENSA_ILi256EEENSA_ILi32EEEEEENS_10tfloat32_tENS5_IJlSB_lEEESJ_SK_NS4_8TiledMMAINS4_8MMA_AtomIJNS4_4SM904GMMA30MMA_64x256x8_F32TF32TF32_SS_TNILNSO_7ScaleInE1ELSQ_1EEEEEENS4_6LayoutISC_NS5_IJNSA_ILi0EEESU_SU_EEEEENS5_IJNS4_10UnderscoreESX_SX_EEEEENS4_13SM90_TMA_LOADENS4_14ComposedLayoutINS4_7SwizzleILi3ELi4ELi3EEENS4_18smem_ptr_flag_bitsILi32EEENST_INS5_IJNSA_ILi8EEESH_EEENS5_IJSH_SB_EEEEEEEvNS4_8identityES10_S1A_vS1B_EENS_8epilogue10collective6detail29Sm90TmaWarpSpecializedAdapterINS1E_15DefaultEpilogueISJ_SK_SK_NS1D_6thread17LinearCombinationISJ_Li1EffLNS1I_9ScaleType4KindE0ELNS_15FloatRoundStyleE2ESJ_EENS1_15EpilogueDefaultEEEEEvvEEEEvNT_6ParamsE,"a",@progbits
	.sectionflags	@""
	.align	4
.nv.constant0._ZN7cutlass13device_kernelINS_4gemm6kernel13GemmUniversalIN4cute5tupleIJiiiiEEENS1_10collective13CollectiveMmaINS1_34MainloopSm90TmaGmmaWarpSpecializedILi7ENS5_IJNS4_1CILi1EEESB_SB_EEENS1_32KernelTmaWarpSpecializedPingpongEEENS5_IJNSA_ILi64EEENSA_ILi256EEENSA_ILi32EEEEEENS_10tfloat32_tENS5_IJlSB_lEEESJ_SK_NS4_8TiledMMAINS4_8MMA_AtomIJNS4_4SM904GMMA30MMA_64x256x8_F32TF32TF32_SS_TNILNSO_7ScaleInE1ELSQ_1EEEEEENS4_6LayoutISC_NS5_IJNSA_ILi0EEESU_SU_EEEEENS5_IJNS4_10UnderscoreESX_SX_EEEEENS4_13SM90_TMA_LOADENS4_14ComposedLayoutINS4_7SwizzleILi3ELi4ELi3EEENS4_18smem_ptr_flag_bitsILi32EEENST_INS5_IJNSA_ILi8EEESH_EEENS5_IJSH_SB_EEEEEEEvNS4_8identityES10_S1A_vS1B_EENS_8epilogue10collective6detail29Sm90TmaWarpSpecializedAdapterINS1E_15DefaultEpilogueISJ_SK_SK_NS1D_6thread17LinearCombinationISJ_Li1EffLNS1I_9ScaleType4KindE0ELNS_15FloatRoundStyleE2ESJ_EENS1_15EpilogueDefaultEEEEEvvEEEEvNT_6ParamsE:
	.zero		1664


//--------------------- SYMBOLS --------------------------

	.type		.nv.reservedSmem.offset0,@object
	.size		.nv.reservedSmem.offset0,0x4
	.type		__assertfail,@function
